// auto-generated by cutlass_sweep.gemm — config: {"arch": "sm_90", "cluster_m": 2, "cluster_n": 2, "dtype": "fp16", "dtype_b": "fp16", "layout": "nt", "stages": 0, "tile_k": 128, "tile_m": 64, "tile_n": 256}
#include "cutlass/cutlass.h"
#include "cutlass/gemm/collective/collective_builder.hpp"
#include "cutlass/gemm/device/gemm_universal_adapter.h"
#include "cutlass/gemm/kernel/gemm_universal.hpp"
#include "cutlass/epilogue/collective/collective_builder.hpp"

using ElemA = cutlass::half_t;
using ElemB = cutlass::half_t;
using ElemCD = cutlass::half_t;
using Acc  = float;
using TileShape    = cute::Shape<cute::_64, cute::_256, cute::_128>;
using ClusterShape = cute::Shape<cute::_2, cute::_2, cute::_1>;

using CollectiveEpilogue = typename cutlass::epilogue::collective::CollectiveBuilder<
    cutlass::arch::Sm90, cutlass::arch::OpClassTensorOp,
    TileShape, ClusterShape,
    cutlass::epilogue::collective::EpilogueTileAuto,
    Acc, Acc,
    ElemCD, cutlass::layout::RowMajor, 128 / cutlass::sizeof_bits<ElemCD>::value,
    ElemCD, cutlass::layout::RowMajor, 128 / cutlass::sizeof_bits<ElemCD>::value,
    cutlass::epilogue::collective::EpilogueScheduleAuto
  >::CollectiveOp;

using CollectiveMainloop = typename cutlass::gemm::collective::CollectiveBuilder<
    cutlass::arch::Sm90, cutlass::arch::OpClassTensorOp,
    ElemA, cutlass::layout::RowMajor, 128 / cutlass::sizeof_bits<ElemA>::value,
    ElemB, cutlass::layout::ColumnMajor, 128 / cutlass::sizeof_bits<ElemB>::value,
    Acc,
    TileShape, ClusterShape,
    cutlass::gemm::collective::StageCountAutoCarveout<static_cast<int>(sizeof(typename CollectiveEpilogue::SharedStorage))>,
    cutlass::gemm::collective::KernelScheduleAuto
  >::CollectiveOp;

using GemmKernel = cutlass::gemm::kernel::GemmUniversal<
    cute::Shape<int,int,int,int>,
    CollectiveMainloop,
    CollectiveEpilogue
>;
using Gemm = cutlass::gemm::device::GemmUniversalAdapter<GemmKernel>;

// Force the device kernel symbol into the cubin without needing a host main.
auto* _anchor = &cutlass::device_kernel<GemmKernel>;


// ===== COMPILED SASS (sm_90a) =====

	.target	sm_90a

	.elftype	@"ET_EXEC"


//--------------------- .note.nv.tkinfo           --------------------------
	.section	.note.nv.tkinfo,"",@"SHT_NOTE"
	.sectionflags	@"SHF_NOTE_NV_TKINFO"
	.tkinfo
        /*0018*/ 	.word	0x00000002
        /*0030*/ 	.string	""
        /*0030*/ 	.string	"ptxas"
        /*0030*/ 	.string	"Cuda compilation tools, release 13.0, V13.0.88"
        /*0030*/ 	.string	"Build cuda_13.0.r13.0/compiler.36424714_0"
        /*0030*/ 	.string	"-arch sm_90a -m 64 "



//--------------------- .note.nv.cuinfo           --------------------------
	.section	.note.nv.cuinfo,"",@"SHT_NOTE"
	.sectionflags	@"SHF_NOTE_NV_CUINFO"
        /*0018*/ 	.short	0x0002
        /*001a*/ 	.short	0x005a
        /*001c*/ 	.short	0x0082
	.zero		2


//--------------------- .nv.info                  --------------------------
	.section	.nv.info,"",@"SHT_CUDA_INFO"
	.align	4


	//----- nvinfo : EIATTR_REGCOUNT
	.align		4
        /*0000*/ 	.byte	0x04, 0x2f
        /*0002*/ 	.short	(.L_15 - .L_14)
	.align		4
.L_14:
        /*0004*/ 	.word	index@(_ZN7cutlass13device_kernelINS_4gemm6kernel13GemmUniversalIN4cute5tupleIJiiiiEEENS1_10collective13CollectiveMmaINS1_34MainloopSm90TmaGmmaWarpSpecializedILi2ENS5_IJNS4_1CILi2EEESB_NSA_ILi1EEEEEENS1_32KernelTmaWarpSpecializedPingpongEEENS5_IJNSA_ILi64EEENSA_ILi256EEENSA_ILi128EEEEEENS_6half_tENS5_IJlSC_lEEESK_SL_NS4_8TiledMMAINS4_8MMA_AtomIJNS4_4SM904GMMA26MMA_64x256x16_F32F16F16_SSILNSP_5MajorE0ELSR_0ELNSP_7ScaleInE1ELSS_1EEEEEENS4_6LayoutINS5_IJSC_SC_SC_EEENS5_IJNSA_ILi0EEESX_SX_EEEEENS5_IJNS4_10UnderscoreES10_S10_EEEEENS4_23SM90_TMA_LOAD_MULTICASTENS4_14ComposedLayoutINS4_7SwizzleILi3ELi4ELi3EEENS4_18smem_ptr_flag_bitsILi16EEENSV_INS5_IJNSA_ILi8EEESG_EEENS5_IJSG_SC_EEEEEEEvNS4_8identityES13_S1D_vS1E_EENS_8epilogue10collective6detail29Sm90TmaWarpSpecializedAdapterINS1H_15DefaultEpilogueISK_SL_SL_NS1G_6thread17LinearCombinationISK_Li1EffLNS1L_9ScaleType4KindE0ELNS_15FloatRoundStyleE2ESK_EENS1_15EpilogueDefaultEEEEEvvEEEEvNT_6ParamsE)
        /*0008*/ 	.word	0x000000a8


	//----- nvinfo : EIATTR_FRAME_SIZE
	.align		4
.L_15:
        /*000c*/ 	.byte	0x04, 0x11
        /*000e*/ 	.short	(.L_17 - .L_16)
	.align		4
.L_16:
        /*0010*/ 	.word	index@(_ZN7cutlass13device_kernelINS_4gemm6kernel13GemmUniversalIN4cute5tupleIJiiiiEEENS1_10collective13CollectiveMmaINS1_34MainloopSm90TmaGmmaWarpSpecializedILi2ENS5_IJNS4_1CILi2EEESB_NSA_ILi1EEEEEENS1_32KernelTmaWarpSpecializedPingpongEEENS5_IJNSA_ILi64EEENSA_ILi256EEENSA_ILi128EEEEEENS_6half_tENS5_IJlSC_lEEESK_SL_NS4_8TiledMMAINS4_8MMA_AtomIJNS4_4SM904GMMA26MMA_64x256x16_F32F16F16_SSILNSP_5MajorE0ELSR_0ELNSP_7ScaleInE1ELSS_1EEEEEENS4_6LayoutINS5_IJSC_SC_SC_EEENS5_IJNSA_ILi0EEESX_SX_EEEEENS5_IJNS4_10UnderscoreES10_S10_EEEEENS4_23SM90_TMA_LOAD_MULTICASTENS4_14ComposedLayoutINS4_7SwizzleILi3ELi4ELi3EEENS4_18smem_ptr_flag_bitsILi16EEENSV_INS5_IJNSA_ILi8EEESG_EEENS5_IJSG_SC_EEEEEEEvNS4_8identityES13_S1D_vS1E_EENS_8epilogue10collective6detail29Sm90TmaWarpSpecializedAdapterINS1H_15DefaultEpilogueISK_SL_SL_NS1G_6thread17LinearCombinationISK_Li1EffLNS1L_9ScaleType4KindE0ELNS_15FloatRoundStyleE2ESK_EENS1_15EpilogueDefaultEEEEEvvEEEEvNT_6ParamsE)
        /*0014*/ 	.word	0x00000000


	//----- nvinfo : EIATTR_MIN_STACK_SIZE
	.align		4
.L_17:
        /*0018*/ 	.byte	0x04, 0x12
        /*001a*/ 	.short	(.L_19 - .L_18)
	.align		4
.L_18:
        /*001c*/ 	.word	index@(_ZN7cutlass13device_kernelINS_4gemm6kernel13GemmUniversalIN4cute5tupleIJiiiiEEENS1_10collective13CollectiveMmaINS1_34MainloopSm90TmaGmmaWarpSpecializedILi2ENS5_IJNS4_1CILi2EEESB_NSA_ILi1EEEEEENS1_32KernelTmaWarpSpecializedPingpongEEENS5_IJNSA_ILi64EEENSA_ILi256EEENSA_ILi128EEEEEENS_6half_tENS5_IJlSC_lEEESK_SL_NS4_8TiledMMAINS4_8MMA_AtomIJNS4_4SM904GMMA26MMA_64x256x16_F32F16F16_SSILNSP_5MajorE0ELSR_0ELNSP_7ScaleInE1ELSS_1EEEEEENS4_6LayoutINS5_IJSC_SC_SC_EEENS5_IJNSA_ILi0EEESX_SX_EEEEENS5_IJNS4_10UnderscoreES10_S10_EEEEENS4_23SM90_TMA_LOAD_MULTICASTENS4_14ComposedLayoutINS4_7SwizzleILi3ELi4ELi3EEENS4_18smem_ptr_flag_bitsILi16EEENSV_INS5_IJNSA_ILi8EEESG_EEENS5_IJSG_SC_EEEEEEEvNS4_8identityES13_S1D_vS1E_EENS_8epilogue10collective6detail29Sm90TmaWarpSpecializedAdapterINS1H_15DefaultEpilogueISK_SL_SL_NS1G_6thread17LinearCombinationISK_Li1EffLNS1L_9ScaleType4KindE0ELNS_15FloatRoundStyleE2ESK_EENS1_15EpilogueDefaultEEEEEvvEEEEvNT_6ParamsE)
        /*0020*/ 	.word	0x00000000
.L_19:


//--------------------- .nv.compat                --------------------------
	.section	.nv.compat,"",@"SHT_CUDA_COMPAT_INFO"
	.align	4
        /*0000*/ 	.byte	0x02, 0x09, 0x01, 0x00, 0x02, 0x02, 0x04, 0x00, 0x02, 0x05, 0x05, 0x00, 0x03, 0x07, 0x01, 0x01
        /*0010*/ 	.byte	0x02, 0x03, 0x01, 0x00, 0x02, 0x06, 0x01, 0x00, 0x04, 0x0b, 0x08, 0x00, 0x00, 0x00, 0x00, 0x00
        /*0020*/ 	.byte	0x00, 0x00, 0x00, 0x00


//--------------------- .nv.info._ZN7cutlass13device_kernelINS_4gemm6kernel13GemmUniversalIN4cute5tupleIJiiiiEEENS1_10collective13CollectiveMmaINS1_34MainloopSm90TmaGmmaWarpSpecializedILi2ENS5_IJNS4_1CILi2EEESB_NSA_ILi1EEEEEENS1_32KernelTmaWarpSpecializedPingpongEEENS5_IJNSA_ILi64EEENSA_ILi256EEENSA_ILi128EEEEEENS_6half_tENS5_IJlSC_lEEESK_SL_NS4_8TiledMMAINS4_8MMA_AtomIJNS4_4SM904GMMA26MMA_64x256x16_F32F16F16_SSILNSP_5MajorE0ELSR_0ELNSP_7ScaleInE1ELSS_1EEEEEENS4_6LayoutINS5_IJSC_SC_SC_EEENS5_IJNSA_ILi0EEESX_SX_EEEEENS5_IJNS4_10UnderscoreES10_S10_EEEEENS4_23SM90_TMA_LOAD_MULTICASTENS4_14ComposedLayoutINS4_7SwizzleILi3ELi4ELi3EEENS4_18smem_ptr_flag_bitsILi16EEENSV_INS5_IJNSA_ILi8EEESG_EEENS5_IJSG_SC_EEEEEEEvNS4_8identityES13_S1D_vS1E_EENS_8epilogue10collective6detail29Sm90TmaWarpSpecializedAdapterINS1H_15DefaultEpilogueISK_SL_SL_NS1G_6thread17LinearCombinationISK_Li1EffLNS1L_9ScaleType4KindE0ELNS_15FloatRoundStyleE2ESK_EENS1_15EpilogueDefaultEEEEEvvEEEEvNT_6ParamsE --------------------------
	.section	.nv.info._ZN7cutlass13device_kernelINS_4gemm6kernel13GemmUniversalIN4cute5tupleIJiiiiEEENS1_10collective13CollectiveMmaINS1_34MainloopSm90TmaGmmaWarpSpecializedILi2ENS5_IJNS4_1CILi2EEESB_NSA_ILi1EEEEEENS1_32KernelTmaWarpSpecializedPingpongEEENS5_IJNSA_ILi64EEENSA_ILi256EEENSA_ILi128EEEEEENS_6half_tENS5_IJlSC_lEEESK_SL_NS4_8TiledMMAINS4_8MMA_AtomIJNS4_4SM904GMMA26MMA_64x256x16_F32F16F16_SSILNSP_5MajorE0ELSR_0ELNSP_7ScaleInE1ELSS_1EEEEEENS4_6LayoutINS5_IJSC_SC_SC_EEENS5_IJNSA_ILi0EEESX_SX_EEEEENS5_IJNS4_10UnderscoreES10_S10_EEEEENS4_23SM90_TMA_LOAD_MULTICASTENS4_14ComposedLayoutINS4_7SwizzleILi3ELi4ELi3EEENS4_18smem_ptr_flag_bitsILi16EEENSV_INS5_IJNSA_ILi8EEESG_EEENS5_IJSG_SC_EEEEEEEvNS4_8identityES13_S1D_vS1E_EENS_8epilogue10collective6detail29Sm90TmaWarpSpecializedAdapterINS1H_15DefaultEpilogueISK_SL_SL_NS1G_6thread17LinearCombinationISK_Li1EffLNS1L_9ScaleType4KindE0ELNS_15FloatRoundStyleE2ESK_EENS1_15EpilogueDefaultEEEEEvvEEEEvNT_6ParamsE,"",@"SHT_CUDA_INFO"
	.sectionflags	@""
	.align	4


	//----- nvinfo : EIATTR_CUDA_API_VERSION
	.align		4
        /*0000*/ 	.byte	0x04, 0x37
        /*0002*/ 	.short	(.L_21 - .L_20)
.L_20:
        /*0004*/ 	.word	0x00000082


	//----- nvinfo : EIATTR_KPARAM_INFO
	.align		4
.L_21:
        /*0008*/ 	.byte	0x04, 0x17
        /*000a*/ 	.short	(.L_23 - .L_22)
.L_22:
        /*000c*/ 	.word	0x00000000
        /*0010*/ 	.short	0x0000
        /*0012*/ 	.short	0x0070
        /*0014*/ 	.byte	0x00, 0xf0, 0x01, 0x10


	//----- nvinfo : EIATTR_SPARSE_MMA_MASK
	.align		4
.L_23:
        /*0018*/ 	.byte	0x03, 0x50
        /*001a*/ 	.short	0x0000


	//----- nvinfo : EIATTR_MAXREG_COUNT
	.align		4
        /*001c*/ 	.byte	0x03, 0x1b
        /*001e*/ 	.short	0x00a8


	//----- nvinfo : EIATTR_NUM_BARRIERS
	.align		4
        /*0020*/ 	.byte	0x02, 0x4c
        /*0022*/ 	.byte	0x01
	.zero		1


	//----- nvinfo : EIATTR_EXTERNS
	.align		4
        /*0024*/ 	.byte	0x04, 0x0f
        /*0026*/ 	.short	(.L_25 - .L_24)


	//   ....[0]....
	.align		4
.L_24:
        /*0028*/ 	.word	index@(__assertfail)


	//----- nvinfo : EIATTR_MERCURY_ISA_VERSION
	.align		4
.L_25:
        /*002c*/ 	.byte	0x03, 0x5f
        /*002e*/ 	.short	0x0101


	//----- nvinfo : EIATTR_INT_WARP_WIDE_INSTR_OFFSETS
	.align		4
        /*0030*/ 	.byte	0x04, 0x31
        /*0032*/ 	.short	(.L_27 - .L_26)


	//   ....[0]....
.L_26:
        /*0034*/ 	.word	0x00000560


	//   ....[1]....
        /*0038*/ 	.word	0x000005c0


	//   ....[2]....
        /*003c*/ 	.word	0x00000650


	//   ....[3]....
        /*0040*/ 	.word	0x00000660


	//   ....[4]....
        /*0044*/ 	.word	0x00000670


	//   ....[5]....
        /*0048*/ 	.word	0x00000690


	//   ....[6]....
        /*004c*/ 	.word	0x000007b0


	//   ....[7]....
        /*0050*/ 	.word	0x000007c0


	//   ....[8]....
        /*0054*/ 	.word	0x00002570


	//----- nvinfo : EIATTR_COOP_GROUP_MASK_REGIDS
	.align		4
.L_27:
        /*0058*/ 	.byte	0x04, 0x29
        /*005a*/ 	.short	(.L_29 - .L_28)


	//   ....[0]....
.L_28:
        /*005c*/ 	.word	0xffffffff


	//   ....[1]....
        /*0060*/ 	.word	0xffffffff


	//   ....[2]....
        /*0064*/ 	.word	0xffffffff


	//   ....[3]....
        /*0068*/ 	.word	0xffffffff


	//   ....[4]....
        /*006c*/ 	.word	0xffffffff


	//   ....[5]....
        /*0070*/ 	.word	0xffffffff


	//   ....[6]....
        /*0074*/ 	.word	0xffffffff


	//----- nvinfo : EIATTR_COOP_GROUP_INSTR_OFFSETS
	.align		4
.L_29:
        /*0078*/ 	.byte	0x04, 0x28
        /*007a*/ 	.short	(.L_31 - .L_30)


	//   ....[0]....
.L_30:
        /*007c*/ 	.word	0x00000060


	//   ....[1]....
        /*0080*/ 	.word	0x00000080


	//   ....[2]....
        /*0084*/ 	.word	0x00000180


	//   ....[3]....
        /*0088*/ 	.word	0x00000370


	//   ....[4]....
        /*008c*/ 	.word	0x000003b0


	//   ....[5]....
        /*0090*/ 	.word	0x000006e0


	//   ....[6]....
        /*0094*/ 	.word	0x00000940


	//----- nvinfo : EIATTR_REG_RECONFIG
	.align		4
.L_31:
        /*0098*/ 	.byte	0x01, 0x54
	.zero		2


	//----- nvinfo : EIATTR_SYSCALL_OFFSETS
	.align		4
        /*009c*/ 	.byte	0x04, 0x46
        /*009e*/ 	.short	(.L_33 - .L_32)


	//   ....[0]....
.L_32:
        /*00a0*/ 	.word	0x00001890


	//----- nvinfo : EIATTR_MBARRIER_INSTR_OFFSETS
	.align		4
.L_33:
        /*00a4*/ 	.byte	0x04, 0x39
        /*00a6*/ 	.short	(.L_35 - .L_34)


	//   ....[0]....
.L_34:
        /*00a8*/ 	.word	0x00000300
        /*00ac*/ 	.word	0x000000ff
        /*00b0*/ 	.word	0x00000000
        /*00b4*/ 	.short	0x0100
        /*00b6*/ 	.byte	0x07
	.zero		1


	//   ....[1]....
        /*00b8*/ 	.word	0x00000310
        /*00bc*/ 	.word	0x000000ff
        /*00c0*/ 	.word	0x00000010
        /*00c4*/ 	.short	0x0100
        /*00c6*/ 	.byte	0x07
	.zero		1


	//   ....[2]....
        /*00c8*/ 	.word	0x00000320
        /*00cc*/ 	.word	0x000000ff
        /*00d0*/ 	.word	0x00000008
        /*00d4*/ 	.short	0x0100
        /*00d6*/ 	.byte	0x07
	.zero		1


	//   ....[3]....
        /*00d8*/ 	.word	0x00000330
        /*00dc*/ 	.word	0x000000ff
        /*00e0*/ 	.word	0x00000018
        /*00e4*/ 	.short	0x0100
        /*00e6*/ 	.byte	0x07
	.zero		1


	//   ....[4]....
        /*00e8*/ 	.word	0x00000800
        /*00ec*/ 	.word	0x000000ff
        /*00f0*/ 	.word	0x00000050
        /*00f4*/ 	.short	0x0100
        /*00f6*/ 	.byte	0x0c
	.zero		1


	//   ....[5]....
        /*00f8*/ 	.word	0x00000860
        /*00fc*/ 	.word	0x000000ff
        /*0100*/ 	.word	0x00000058
        /*0104*/ 	.short	0x0100
        /*0106*/ 	.byte	0x0c
	.zero		1


	//   ....[6]....
        /*0108*/ 	.word	0x00000890
        /*010c*/ 	.word	0x000000ff
        /*0110*/ 	.word	0x00000030
        /*0114*/ 	.short	0x0100
        /*0116*/ 	.byte	0x0d
	.zero		1


	//   ....[7]....
        /*0118*/ 	.word	0x000008d0
        /*011c*/ 	.word	0x000000ff
        /*0120*/ 	.word	0x00000038
        /*0124*/ 	.short	0x0100
        /*0126*/ 	.byte	0x0d
	.zero		1


	//   ....[8]....
        /*0128*/ 	.word	0x000008e0
        /*012c*/ 	.word	0x000000ff
        /*0130*/ 	.word	0x00000040
        /*0134*/ 	.short	0x0100
        /*0136*/ 	.byte	0x0d
	.zero		1


	//   ....[9]....
        /*0138*/ 	.word	0x000008f0
        /*013c*/ 	.word	0x000000ff
        /*0140*/ 	.word	0x00000048
        /*0144*/ 	.short	0x0100
        /*0146*/ 	.byte	0x0d
	.zero		1


	//   ....[10]....
        /*0148*/ 	.word	0x00001770
        /*014c*/ 	.word	0x0000009d
        /*0150*/ 	.word	0x00000000
        /*0154*/ 	.short	0x010a
        /*0156*/ 	.byte	0x2d
	.zero		1


	//   ....[11]....
        /*0158*/ 	.word	0x00001920
        /*015c*/ 	.word	0x00000003
        /*0160*/ 	.word	0x00000000
        /*0164*/ 	.short	0x010a
        /*0166*/ 	.byte	0x3f
	.zero		1


	//   ....[12]....
        /*0168*/ 	.word	0x00001980
        /*016c*/ 	.word	0x00000003
        /*0170*/ 	.word	0x00000000
        /*0174*/ 	.short	0x010a
        /*0176*/ 	.byte	0x3f
	.zero		1


	//   ....[13]....
        /*0178*/ 	.word	0x00001f10
        /*017c*/ 	.word	0x000000ff
        /*0180*/ 	.word	0x00000000
        /*0184*/ 	.short	0x010a
        /*0186*/ 	.byte	0x07
	.zero		1


	//   ....[14]....
        /*0188*/ 	.word	0x00001f50
        /*018c*/ 	.word	0x000000ff
        /*0190*/ 	.word	0x00000000
        /*0194*/ 	.short	0x010a
        /*0196*/ 	.byte	0x07
	.zero		1


	//   ....[15]....
        /*0198*/ 	.word	0x000023f0
        /*019c*/ 	.word	0x00000004
        /*01a0*/ 	.word	0x00000000
        /*01a4*/ 	.short	0x0101
        /*01a6*/ 	.byte	0x3f
	.zero		1


	//   ....[16]....
        /*01a8*/ 	.word	0x000024f0
        /*01ac*/ 	.word	0x0000009e
        /*01b0*/ 	.word	0x00000000
        /*01b4*/ 	.short	0x0101
        /*01b6*/ 	.byte	0x2e
	.zero		1


	//   ....[17]....
        /*01b8*/ 	.word	0x000025f0
        /*01bc*/ 	.word	0x00000000
        /*01c0*/ 	.word	0x00000000
        /*01c4*/ 	.short	0x0101
        /*01c6*/ 	.byte	0x3f
	.zero		1


	//   ....[18]....
        /*01c8*/ 	.word	0x000026b0
        /*01cc*/ 	.word	0x0000009d
        /*01d0*/ 	.word	0x00000010
        /*01d4*/ 	.short	0x010a
        /*01d6*/ 	.byte	0x2d
	.zero		1


	//   ....[19]....
        /*01d8*/ 	.word	0x0000a470
        /*01dc*/ 	.word	0x000000a0
        /*01e0*/ 	.word	0x00000000
        /*01e4*/ 	.short	0x0101
        /*01e6*/ 	.byte	0x2e
	.zero		1


	//   ....[20]....
        /*01e8*/ 	.word	0x0000af70
        /*01ec*/ 	.word	0x00000007
        /*01f0*/ 	.word	0x00000010
        /*01f4*/ 	.short	0x010a
        /*01f6*/ 	.byte	0x3f
	.zero		1


	//   ....[21]....
        /*01f8*/ 	.word	0x0000b410
        /*01fc*/ 	.word	0x00000002
        /*0200*/ 	.word	0x00000058
        /*0204*/ 	.short	0x0101
        /*0206*/ 	.byte	0x3f
	.zero		1


	//   ....[22]....
        /*0208*/ 	.word	0x0000bb90
        /*020c*/ 	.word	0x00000005
        /*0210*/ 	.word	0x00000000
        /*0214*/ 	.short	0x010a
        /*0216*/ 	.byte	0x3f
	.zero		1


	//   ....[23]....
        /*0218*/ 	.word	0x0000bc10
        /*021c*/ 	.word	0x00000003
        /*0220*/ 	.word	0x00000000
        /*0224*/ 	.short	0x010a
        /*0226*/ 	.byte	0x3f
	.zero		1


	//   ....[24]....
        /*0228*/ 	.word	0x0000bc70
        /*022c*/ 	.word	0x0000009f
        /*0230*/ 	.word	0x00000000
        /*0234*/ 	.short	0x010a
        /*0236*/ 	.byte	0x3f
	.zero		1


	//   ....[25]....
        /*0238*/ 	.word	0x0000bcc0
        /*023c*/ 	.word	0x00000003
        /*0240*/ 	.word	0x00000000
        /*0244*/ 	.short	0x010a
        /*0246*/ 	.byte	0x3f
	.zero		1


	//   ....[26]....
        /*0248*/ 	.word	0x0000bd20
        /*024c*/ 	.word	0x00000005
        /*0250*/ 	.word	0x00000000
        /*0254*/ 	.short	0x010a
        /*0256*/ 	.byte	0x3f
	.zero		1


	//   ....[27]....
        /*0258*/ 	.word	0x0000bd70
        /*025c*/ 	.word	0x0000009f
        /*0260*/ 	.word	0x00000010
        /*0264*/ 	.short	0x010a
        /*0266*/ 	.byte	0x3f
	.zero		1


	//   ....[28]....
        /*0268*/ 	.word	0x0000be40
        /*026c*/ 	.word	0x00000007
        /*0270*/ 	.word	0x00000010
        /*0274*/ 	.short	0x010a
        /*0276*/ 	.byte	0x3f
	.zero		1


	//   ....[29]....
        /*0278*/ 	.word	0x0000bf10
        /*027c*/ 	.word	0x00000005
        /*0280*/ 	.word	0x00000000
        /*0284*/ 	.short	0x010a
        /*0286*/ 	.byte	0x3f
	.zero		1


	//----- nvinfo : EIATTR_NUM_MBARRIERS
	.align		4
.L_35:
        /*0288*/ 	.byte	0x03, 0x38
        /*028a*/ 	.short	0x000a


	//----- nvinfo : EIATTR_EXIT_INSTR_OFFSETS
	.align		4
        /*028c*/ 	.byte	0x04, 0x1c
        /*028e*/ 	.short	(.L_37 - .L_36)


	//   ....[0]....
.L_36:
        /*0290*/ 	.word	0x00001450


	//   ....[1]....
        /*0294*/ 	.word	0x000014b0


	//   ....[2]....
        /*0298*/ 	.word	0x0000ab80


	//   ....[3]....
        /*029c*/ 	.word	0x0000abb0


	//   ....[4]....
        /*02a0*/ 	.word	0x0000bc60


	//----- nvinfo : EIATTR_MAX_THREADS
	.align		4
.L_37:
        /*02a4*/ 	.byte	0x04, 0x05
        /*02a6*/ 	.short	(.L_39 - .L_38)
.L_38:
        /*02a8*/ 	.word	0x00000180
        /*02ac*/ 	.word	0x00000001
        /*02b0*/ 	.word	0x00000001


	//----- nvinfo : EIATTR_CRS_STACK_SIZE
	.align		4
.L_39:
        /*02b4*/ 	.byte	0x04, 0x1e
        /*02b6*/ 	.short	(.L_41 - .L_40)
.L_40:
        /*02b8*/ 	.word	0x00000000


	//----- nvinfo : EIATTR_CBANK_PARAM_SIZE
	.align		4
.L_41:
        /*02bc*/ 	.byte	0x03, 0x19
        /*02be*/ 	.short	0x0470


	//----- nvinfo : EIATTR_PARAM_CBANK
	.align		4
        /*02c0*/ 	.byte	0x04, 0x0a
        /*02c2*/ 	.short	(.L_43 - .L_42)
	.align		4
.L_42:
        /*02c4*/ 	.word	index@(.nv.constant0._ZN7cutlass13device_kernelINS_4gemm6kernel13GemmUniversalIN4cute5tupleIJiiiiEEENS1_10collective13CollectiveMmaINS1_34MainloopSm90TmaGmmaWarpSpecializedILi2ENS5_IJNS4_1CILi2EEESB_NSA_ILi1EEEEEENS1_32KernelTmaWarpSpecializedPingpongEEENS5_IJNSA_ILi64EEENSA_ILi256EEENSA_ILi128EEEEEENS_6half_tENS5_IJlSC_lEEESK_SL_NS4_8TiledMMAINS4_8MMA_AtomIJNS4_4SM904GMMA26MMA_64x256x16_F32F16F16_SSILNSP_5MajorE0ELSR_0ELNSP_7ScaleInE1ELSS_1EEEEEENS4_6LayoutINS5_IJSC_SC_SC_EEENS5_IJNSA_ILi0EEESX_SX_EEEEENS5_IJNS4_10UnderscoreES10_S10_EEEEENS4_23SM90_TMA_LOAD_MULTICASTENS4_14ComposedLayoutINS4_7SwizzleILi3ELi4ELi3EEENS4_18smem_ptr_flag_bitsILi16EEENSV_INS5_IJNSA_ILi8EEESG_EEENS5_IJSG_SC_EEEEEEEvNS4_8identityES13_S1D_vS1E_EENS_8epilogue10collective6detail29Sm90TmaWarpSpecializedAdapterINS1H_15DefaultEpilogueISK_SL_SL_NS1G_6thread17LinearCombinationISK_Li1EffLNS1L_9ScaleType4KindE0ELNS_15FloatRoundStyleE2ESK_EENS1_15EpilogueDefaultEEEEEvvEEEEvNT_6ParamsE)
        /*02c8*/ 	.short	0x0210
        /*02ca*/ 	.short	0x0470


	//----- nvinfo : EIATTR_SW_WAR
	.align		4
.L_43:
        /*02cc*/ 	.byte	0x04, 0x36
        /*02ce*/ 	.short	(.L_45 - .L_44)
.L_44:
        /*02d0*/ 	.word	0x00000008
.L_45:


//--------------------- .nv.callgraph             --------------------------
	.section	.nv.callgraph,"",@"SHT_CUDA_CALLGRAPH"
	.align	4
	.sectionentsize	8
	.align		4
        /*0000*/ 	.word	0x00000000
	.align		4
        /*0004*/ 	.word	0xffffffff
	.align		4
        /*0008*/ 	.word	index@(_ZN7cutlass13device_kernelINS_4gemm6kernel13GemmUniversalIN4cute5tupleIJiiiiEEENS1_10collective13CollectiveMmaINS1_34MainloopSm90TmaGmmaWarpSpecializedILi2ENS5_IJNS4_1CILi2EEESB_NSA_ILi1EEEEEENS1_32KernelTmaWarpSpecializedPingpongEEENS5_IJNSA_ILi64EEENSA_ILi256EEENSA_ILi128EEEEEENS_6half_tENS5_IJlSC_lEEESK_SL_NS4_8TiledMMAINS4_8MMA_AtomIJNS4_4SM904GMMA26MMA_64x256x16_F32F16F16_SSILNSP_5MajorE0ELSR_0ELNSP_7ScaleInE1ELSS_1EEEEEENS4_6LayoutINS5_IJSC_SC_SC_EEENS5_IJNSA_ILi0EEESX_SX_EEEEENS5_IJNS4_10UnderscoreES10_S10_EEEEENS4_23SM90_TMA_LOAD_MULTICASTENS4_14ComposedLayoutINS4_7SwizzleILi3ELi4ELi3EEENS4_18smem_ptr_flag_bitsILi16EEENSV_INS5_IJNSA_ILi8EEESG_EEENS5_IJSG_SC_EEEEEEEvNS4_8identityES13_S1D_vS1E_EENS_8epilogue10collective6detail29Sm90TmaWarpSpecializedAdapterINS1H_15DefaultEpilogueISK_SL_SL_NS1G_6thread17LinearCombinationISK_Li1EffLNS1L_9ScaleType4KindE0ELNS_15FloatRoundStyleE2ESK_EENS1_15EpilogueDefaultEEEEEvvEEEEvNT_6ParamsE)
	.align		4
        /*000c*/ 	.word	index@(__assertfail)
	.align		4
        /*0010*/ 	.word	0x00000000
	.align		4
        /*0014*/ 	.word	0xfffffffe
	.align		4
        /*0018*/ 	.word	0x00000000
	.align		4
        /*001c*/ 	.word	0xfffffffd
	.align		4
        /*0020*/ 	.word	0x00000000
	.align		4
        /*0024*/ 	.word	0xfffffffc


//--------------------- .nv.constant4             --------------------------
	.section	.nv.constant4,"a",@progbits
	.align	8
	.align		8
.nv.constant4:
        /*0000*/ 	.dword	__assertfail
	.align		8
        /*0008*/ 	.dword	__unnamed_1
	.align		8
        /*0010*/ 	.dword	_ZN40_INTERNAL_e473f6fa_4_k_cu_753774e7_245914cuda3std3__45__cpo5beginE
	.align		8
        /*0018*/ 	.dword	_ZN40_INTERNAL_e473f6fa_4_k_cu_753774e7_245914cuda3std3__45__cpo3endE
	.align		8
        /*0020*/ 	.dword	_ZN40_INTERNAL_e473f6fa_4_k_cu_753774e7_245914cuda3std3__45__cpo6cbeginE
	.align		8
        /*0028*/ 	.dword	_ZN40_INTERNAL_e473f6fa_4_k_cu_753774e7_245914cuda3std3__45__cpo4cendE
	.align		8
        /*0030*/ 	.dword	_ZN40_INTERNAL_e473f6fa_4_k_cu_753774e7_245914cuda3std3__442_GLOBAL__N__e473f6fa_4_k_cu_753774e7_245916ignoreE
	.align		8
        /*0038*/ 	.dword	_ZN40_INTERNAL_e473f6fa_4_k_cu_753774e7_245914cuda3std3__419piecewise_constructE
	.align		8
        /*0040*/ 	.dword	_ZN40_INTERNAL_e473f6fa_4_k_cu_753774e7_245914cuda3std3__48in_placeE
	.align		8
        /*0048*/ 	.dword	_ZN40_INTERNAL_e473f6fa_4_k_cu_753774e7_245914cuda3std6ranges3__45__cpo4swapE
	.align		8
        /*0050*/ 	.dword	_ZN40_INTERNAL_e473f6fa_4_k_cu_753774e7_245914cuda3std6ranges3__45__cpo9iter_moveE
	.align		8
        /*0058*/ 	.dword	_ZN40_INTERNAL_e473f6fa_4_k_cu_753774e7_245914cute7productE
	.align		8
        /*0060*/ 	.dword	_ZN40_INTERNAL_e473f6fa_4_k_cu_753774e7_245914cute1_E
	.align		8
        /*0068*/ 	.dword	$str$22
	.align		8
        /*0070*/ 	.dword	$str$23


//--------------------- .text._ZN7cutlass13device_kernelINS_4gemm6kernel13GemmUniversalIN4cute5tupleIJiiiiEEENS1_10collective13CollectiveMmaINS1_34MainloopSm90TmaGmmaWarpSpecializedILi2ENS5_IJNS4_1CILi2EEESB_NSA_ILi1EEEEEENS1_32KernelTmaWarpSpecializedPingpongEEENS5_IJNSA_ILi64EEENSA_ILi256EEENSA_ILi128EEEEEENS_6half_tENS5_IJlSC_lEEESK_SL_NS4_8TiledMMAINS4_8MMA_AtomIJNS4_4SM904GMMA26MMA_64x256x16_F32F16F16_SSILNSP_5MajorE0ELSR_0ELNSP_7ScaleInE1ELSS_1EEEEEENS4_6LayoutINS5_IJSC_SC_SC_EEENS5_IJNSA_ILi0EEESX_SX_EEEEENS5_IJNS4_10UnderscoreES10_S10_EEEEENS4_23SM90_TMA_LOAD_MULTICASTENS4_14ComposedLayoutINS4_7SwizzleILi3ELi4ELi3EEENS4_18smem_ptr_flag_bitsILi16EEENSV_INS5_IJNSA_ILi8EEESG_EEENS5_IJSG_SC_EEEEEEEvNS4_8identityES13_S1D_vS1E_EENS_8epilogue10collective6detail29Sm90TmaWarpSpecializedAdapterINS1H_15DefaultEpilogueISK_SL_SL_NS1G_6thread17LinearCombinationISK_Li1EffLNS1L_9ScaleType4KindE0ELNS_15FloatRoundStyleE2ESK_EENS1_15EpilogueDefaultEEEEEvvEEEEvNT_6ParamsE --------------------------
	.section	.text._ZN7cutlass13device_kernelINS_4gemm6kernel13GemmUniversalIN4cute5tupleIJiiiiEEENS1_10collective13CollectiveMmaINS1_34MainloopSm90TmaGmmaWarpSpecializedILi2ENS5_IJNS4_1CILi2EEESB_NSA_ILi1EEEEEENS1_32KernelTmaWarpSpecializedPingpongEEENS5_IJNSA_ILi64EEENSA_ILi256EEENSA_ILi128EEEEEENS_6half_tENS5_IJlSC_lEEESK_SL_NS4_8TiledMMAINS4_8MMA_AtomIJNS4_4SM904GMMA26MMA_64x256x16_F32F16F16_SSILNSP_5MajorE0ELSR_0ELNSP_7ScaleInE1ELSS_1EEEEEENS4_6LayoutINS5_IJSC_SC_SC_EEENS5_IJNSA_ILi0EEESX_SX_EEEEENS5_IJNS4_10UnderscoreES10_S10_EEEEENS4_23SM90_TMA_LOAD_MULTICASTENS4_14ComposedLayoutINS4_7SwizzleILi3ELi4ELi3EEENS4_18smem_ptr_flag_bitsILi16EEENSV_INS5_IJNSA_ILi8EEESG_EEENS5_IJSG_SC_EEEEEEEvNS4_8identityES13_S1D_vS1E_EENS_8epilogue10collective6detail29Sm90TmaWarpSpecializedAdapterINS1H_15DefaultEpilogueISK_SL_SL_NS1G_6thread17LinearCombinationISK_Li1EffLNS1L_9ScaleType4KindE0ELNS_15FloatRoundStyleE2ESK_EENS1_15EpilogueDefaultEEEEEvvEEEEvNT_6ParamsE,"ax",@progbits
	.align	128
.text._ZN7cutlass13device_kernelINS_4gemm6kernel13GemmUniversalIN4cute5tupleIJiiiiEEENS1_10collective13CollectiveMmaINS1_34MainloopSm90TmaGmmaWarpSpecializedILi2ENS5_IJNS4_1CILi2EEESB_NSA_ILi1EEEEEENS1_32KernelTmaWarpSpecializedPingpongEEENS5_IJNSA_ILi64EEENSA_ILi256EEENSA_ILi128EEEEEENS_6half_tENS5_IJlSC_lEEESK_SL_NS4_8TiledMMAINS4_8MMA_AtomIJNS4_4SM904GMMA26MMA_64x256x16_F32F16F16_SSILNSP_5MajorE0ELSR_0ELNSP_7ScaleInE1ELSS_1EEEEEENS4_6LayoutINS5_IJSC_SC_SC_EEENS5_IJNSA_ILi0EEESX_SX_EEEEENS5_IJNS4_10UnderscoreES10_S10_EEEEENS4_23SM90_TMA_LOAD_MULTICASTENS4_14ComposedLayoutINS4_7SwizzleILi3ELi4ELi3EEENS4_18smem_ptr_flag_bitsILi16EEENSV_INS5_IJNSA_ILi8EEESG_EEENS5_IJSG_SC_EEEEEEEvNS4_8identityES13_S1D_vS1E_EENS_8epilogue10collective6detail29Sm90TmaWarpSpecializedAdapterINS1H_15DefaultEpilogueISK_SL_SL_NS1G_6thread17LinearCombinationISK_Li1EffLNS1L_9ScaleType4KindE0ELNS_15FloatRoundStyleE2ESK_EENS1_15EpilogueDefaultEEEEEvvEEEEvNT_6ParamsE:
        .type           _ZN7cutlass13device_kernelINS_4gemm6kernel13GemmUniversalIN4cute5tupleIJiiiiEEENS1_10collective13CollectiveMmaINS1_34MainloopSm90TmaGmmaWarpSpecializedILi2ENS5_IJNS4_1CILi2EEESB_NSA_ILi1EEEEEENS1_32KernelTmaWarpSpecializedPingpongEEENS5_IJNSA_ILi64EEENSA_ILi256EEENSA_ILi128EEEEEENS_6half_tENS5_IJlSC_lEEESK_SL_NS4_8TiledMMAINS4_8MMA_AtomIJNS4_4SM904GMMA26MMA_64x256x16_F32F16F16_SSILNSP_5MajorE0ELSR_0ELNSP_7ScaleInE1ELSS_1EEEEEENS4_6LayoutINS5_IJSC_SC_SC_EEENS5_IJNSA_ILi0EEESX_SX_EEEEENS5_IJNS4_10UnderscoreES10_S10_EEEEENS4_23SM90_TMA_LOAD_MULTICASTENS4_14ComposedLayoutINS4_7SwizzleILi3ELi4ELi3EEENS4_18smem_ptr_flag_bitsILi16EEENSV_INS5_IJNSA_ILi8EEESG_EEENS5_IJSG_SC_EEEEEEEvNS4_8identityES13_S1D_vS1E_EENS_8epilogue10collective6detail29Sm90TmaWarpSpecializedAdapterINS1H_15DefaultEpilogueISK_SL_SL_NS1G_6thread17LinearCombinationISK_Li1EffLNS1L_9ScaleType4KindE0ELNS_15FloatRoundStyleE2ESK_EENS1_15EpilogueDefaultEEEEEvvEEEEvNT_6ParamsE,@function
        .size           _ZN7cutlass13device_kernelINS_4gemm6kernel13GemmUniversalIN4cute5tupleIJiiiiEEENS1_10collective13CollectiveMmaINS1_34MainloopSm90TmaGmmaWarpSpecializedILi2ENS5_IJNS4_1CILi2EEESB_NSA_ILi1EEEEEENS1_32KernelTmaWarpSpecializedPingpongEEENS5_IJNSA_ILi64EEENSA_ILi256EEENSA_ILi128EEEEEENS_6half_tENS5_IJlSC_lEEESK_SL_NS4_8TiledMMAINS4_8MMA_AtomIJNS4_4SM904GMMA26MMA_64x256x16_F32F16F16_SSILNSP_5MajorE0ELSR_0ELNSP_7ScaleInE1ELSS_1EEEEEENS4_6LayoutINS5_IJSC_SC_SC_EEENS5_IJNSA_ILi0EEESX_SX_EEEEENS5_IJNS4_10UnderscoreES10_S10_EEEEENS4_23SM90_TMA_LOAD_MULTICASTENS4_14ComposedLayoutINS4_7SwizzleILi3ELi4ELi3EEENS4_18smem_ptr_flag_bitsILi16EEENSV_INS5_IJNSA_ILi8EEESG_EEENS5_IJSG_SC_EEEEEEEvNS4_8identityES13_S1D_vS1E_EENS_8epilogue10collective6detail29Sm90TmaWarpSpecializedAdapterINS1H_15DefaultEpilogueISK_SL_SL_NS1G_6thread17LinearCombinationISK_Li1EffLNS1L_9ScaleType4KindE0ELNS_15FloatRoundStyleE2ESK_EENS1_15EpilogueDefaultEEEEEvvEEEEvNT_6ParamsE,(.L_x_324 - _ZN7cutlass13device_kernelINS_4gemm6kernel13GemmUniversalIN4cute5tupleIJiiiiEEENS1_10collective13CollectiveMmaINS1_34MainloopSm90TmaGmmaWarpSpecializedILi2ENS5_IJNS4_1CILi2EEESB_NSA_ILi1EEEEEENS1_32KernelTmaWarpSpecializedPingpongEEENS5_IJNSA_ILi64EEENSA_ILi256EEENSA_ILi128EEEEEENS_6half_tENS5_IJlSC_lEEESK_SL_NS4_8TiledMMAINS4_8MMA_AtomIJNS4_4SM904GMMA26MMA_64x256x16_F32F16F16_SSILNSP_5MajorE0ELSR_0ELNSP_7ScaleInE1ELSS_1EEEEEENS4_6LayoutINS5_IJSC_SC_SC_EEENS5_IJNSA_ILi0EEESX_SX_EEEEENS5_IJNS4_10UnderscoreES10_S10_EEEEENS4_23SM90_TMA_LOAD_MULTICASTENS4_14ComposedLayoutINS4_7SwizzleILi3ELi4ELi3EEENS4_18smem_ptr_flag_bitsILi16EEENSV_INS5_IJNSA_ILi8EEESG_EEENS5_IJSG_SC_EEEEEEEvNS4_8identityES13_S1D_vS1E_EENS_8epilogue10collective6detail29Sm90TmaWarpSpecializedAdapterINS1H_15DefaultEpilogueISK_SL_SL_NS1G_6thread17LinearCombinationISK_Li1EffLNS1L_9ScaleType4KindE0ELNS_15FloatRoundStyleE2ESK_EENS1_15EpilogueDefaultEEEEEvvEEEEvNT_6ParamsE)
        .other          _ZN7cutlass13device_kernelINS_4gemm6kernel13GemmUniversalIN4cute5tupleIJiiiiEEENS1_10collective13CollectiveMmaINS1_34MainloopSm90TmaGmmaWarpSpecializedILi2ENS5_IJNS4_1CILi2EEESB_NSA_ILi1EEEEEENS1_32KernelTmaWarpSpecializedPingpongEEENS5_IJNSA_ILi64EEENSA_ILi256EEENSA_ILi128EEEEEENS_6half_tENS5_IJlSC_lEEESK_SL_NS4_8TiledMMAINS4_8MMA_AtomIJNS4_4SM904GMMA26MMA_64x256x16_F32F16F16_SSILNSP_5MajorE0ELSR_0ELNSP_7ScaleInE1ELSS_1EEEEEENS4_6LayoutINS5_IJSC_SC_SC_EEENS5_IJNSA_ILi0EEESX_SX_EEEEENS5_IJNS4_10UnderscoreES10_S10_EEEEENS4_23SM90_TMA_LOAD_MULTICASTENS4_14ComposedLayoutINS4_7SwizzleILi3ELi4ELi3EEENS4_18smem_ptr_flag_bitsILi16EEENSV_INS5_IJNSA_ILi8EEESG_EEENS5_IJSG_SC_EEEEEEEvNS4_8identityES13_S1D_vS1E_EENS_8epilogue10collective6detail29Sm90TmaWarpSpecializedAdapterINS1H_15DefaultEpilogueISK_SL_SL_NS1G_6thread17LinearCombinationISK_Li1EffLNS1L_9ScaleType4KindE0ELNS_15FloatRoundStyleE2ESK_EENS1_15EpilogueDefaultEEEEEvvEEEEvNT_6ParamsE,@"STO_CUDA_ENTRY STV_DEFAULT"
_ZN7cutlass13device_kernelINS_4gemm6kernel13GemmUniversalIN4cute5tupleIJiiiiEEENS1_10collective13CollectiveMmaINS1_34MainloopSm90TmaGmmaWarpSpecializedILi2ENS5_IJNS4_1CILi2EEESB_NSA_ILi1EEEEEENS1_32KernelTmaWarpSpecializedPingpongEEENS5_IJNSA_ILi64EEENSA_ILi256EEENSA_ILi128EEEEEENS_6half_tENS5_IJlSC_lEEESK_SL_NS4_8TiledMMAINS4_8MMA_AtomIJNS4_4SM904GMMA26MMA_64x256x16_F32F16F16_SSILNSP_5MajorE0ELSR_0ELNSP_7ScaleInE1ELSS_1EEEEEENS4_6LayoutINS5_IJSC_SC_SC_EEENS5_IJNSA_ILi0EEESX_SX_EEEEENS5_IJNS4_10UnderscoreES10_S10_EEEEENS4_23SM90_TMA_LOAD_MULTICASTENS4_14ComposedLayoutINS4_7SwizzleILi3ELi4ELi3EEENS4_18smem_ptr_flag_bitsILi16EEENSV_INS5_IJNSA_ILi8EEESG_EEENS5_IJSG_SC_EEEEEEEvNS4_8identityES13_S1D_vS1E_EENS_8epilogue10collective6detail29Sm90TmaWarpSpecializedAdapterINS1H_15DefaultEpilogueISK_SL_SL_NS1G_6thread17LinearCombinationISK_Li1EffLNS1L_9ScaleType4KindE0ELNS_15FloatRoundStyleE2ESK_EENS1_15EpilogueDefaultEEEEEvvEEEEvNT_6ParamsE:
[----:B------:R-:W0:Y:S01]  /*0000*/  LDC R1, c[0x0][0x28] ;  /* 0x00000a00ff017b82 */ /* 0x000e220000000800 */
[----:B------:R-:W1:Y:S01]  /*0010*/  S2R R0, SR_TID.X ;  /* 0x0000000000007919 */ /* 0x000e620000002100 */
[----:B------:R-:W-:Y:S01]  /*0020*/  ELECT P0, URZ, PT ;  /* 0x00000000003f782f */ /* 0x000fe20003800000 */
[----:B------:R-:W-:Y:S01]  /*0030*/  BSSY B0, `(.L_x_0) ;  /* 0x0000014000007945 */ /* 0x000fe20003800000 */
[--C-:B-1----:R-:W-:Y:S02]  /*0040*/  SHF.R.U32.HI R2, RZ, 0x5, R0.reuse ;  /* 0x00000005ff027819 */ /* 0x102fe40000011600 */
[----:B------:R-:W-:-:S03]  /*0050*/  SHF.R.U32.HI R4, RZ, 0x7, R0 ;  /* 0x00000007ff047819 */ /* 0x000fc60000011600 */
[----:B------:R-:W1:Y:S02]  /*0060*/  SHFL.IDX PT, R3, R2, RZ, 0x1f ;  /* 0x00001fff02037589 */ /* 0x000e6400000e0000 */
[----:B-1----:R-:W-:Y:S02]  /*0070*/  R2UR UR6, R3 ;  /* 0x00000000030672ca */ /* 0x002fe400000e0000 */
[----:B------:R1:W2:Y:S11]  /*0080*/  SHFL.IDX PT, R3, R4, RZ, 0x1f ;  /* 0x00001fff04037589 */ /* 0x0002b600000e0000 */
[----:B------:R-:W-:-:S02]  /*0090*/  USHF.R.S32.HI UR4, URZ, 0x1f, UR6 ;  /* 0x0000001f3f047899 */ /* 0x000fc40008011406 */
[----:B------:R-:W-:Y:S02]  /*00a0*/  ISETP.NE.OR P0, PT, RZ, UR6, !P0 ;  /* 0x00000006ff007c0c */ /* 0x000fe4000c705670 */
[----:B------:R-:W-:-:S04]  /*00b0*/  ULEA.HI UR4, UR4, UR6, URZ, 0x2 ;  /* 0x0000000604047291 */ /* 0x000fc8000f8f103f */
[----:B------:R-:W-:-:S04]  /*00c0*/  ULOP3.LUT UR4, UR4, 0xfffffffc, URZ, 0xc0, !UPT ;  /* 0xfffffffc04047892 */ /* 0x000fc8000f8ec03f */
[----:B------:R-:W-:-:S03]  /*00d0*/  UIADD3 UR6, UR6, -UR4, URZ ;  /* 0x8000000406067290 */ /* 0x000fc6000fffe03f */
[----:B012---:R-:W-:Y:S09]  /*00e0*/  @P0 BRA `(.L_x_1) ;  /* 0x0000000000200947 */ /* 0x007ff20003800000 */
[----:B------:R-:W-:Y:S02]  /*00f0*/  ULDC.64 UR4, c[0x0][0x198] ;  /* 0x0000660000047ab9 */ /* 0x000fe40000000a00 */
[----:B------:R-:W-:Y:S02]  /*0100*/  UIADD3 UR8, UP0, UR4, 0xf0, URZ ;  /* 0x000000f004087890 */ /* 0x000fe4000ff1e03f */
[----:B------:R-:W-:Y:S02]  /*0110*/  UIADD3 UR4, UP1, UR4, 0x1f0, URZ ;  /* 0x000001f004047890 */ /* 0x000fe4000ff3e03f */
[----:B------:R-:W-:Y:S02]  /*0120*/  UIADD3.X UR9, URZ, UR5, URZ, UP0, !UPT ;  /* 0x000000053f097290 */ /* 0x000fe400087fe43f */
[----:B------:R-:W-:-:S07]  /*0130*/  UIADD3.X UR5, URZ, UR5, URZ, UP1, !UPT ;  /* 0x000000053f057290 */ /* 0x000fce0008ffe43f */
[----:B------:R0:W-:Y:S02]  /*0140*/  UTMACCTL.PF [UR8] ;  /* 0x00000000080079b9 */ /* 0x0001e40008040000 */
[----:B------:R0:W-:Y:S02]  /*0150*/  UTMACCTL.PF [UR4] ;  /* 0x00000000040079b9 */ /* 0x0001e40008040000 */
[----:B0-----:R-:W-:Y:S01]  /*0160*/  NOP ;  /* 0x0000000000007918 */ /* 0x001fe20000000000 */
.L_x_1:
[----:B------:R-:W-:Y:S05]  /*0170*/  BSYNC B0 ;  /* 0x0000000000007941 */ /* 0x000fea0003800000 */
.L_x_0:
[----:B------:R-:W0:Y:S01]  /*0180*/  SHFL.IDX PT, R5, R2, RZ, 0x1f ;  /* 0x00001fff02057589 */ /* 0x000e2200000e0000 */
[----:B------:R-:W-:Y:S01]  /*0190*/  R2UR UR19, R3 ;  /* 0x00000000031372ca */ /* 0x000fe200000e0000 */
[----:B------:R-:W-:-:S04]  /*01a0*/  UISETP.NE.AND UP0, UPT, UR6, 0x3, UPT ;  /* 0x000000030600788c */ /* 0x000fc8000bf05270 */
[----:B------:R-:W-:-:S08]  /*01b0*/  UISETP.EQ.OR UP0, UPT, UR6, URZ, !UP0 ;  /* 0x0000003f0600728c */ /* 0x000fd0000c702670 */
[----:B------:R-:W-:Y:S02]  /*01c0*/  UIADD3 UR14, UR19, -0x1, URZ ;  /* 0xffffffff130e7890 */ /* 0x000fe4000fffe03f */
[----:B------:R-:W-:Y:S02]  /*01d0*/  UISETP.EQ.AND UP0, UPT, UR19, URZ, UP0 ;  /* 0x0000003f1300728c */ /* 0x000fe40008702270 */
[----:B------:R-:W-:Y:S02]  /*01e0*/  UISETP.GE.U32.AND UP1, UPT, UR14, 0x2, UPT ;  /* 0x000000020e00788c */ /* 0x000fe4000bf26070 */
[----:B------:R-:W-:Y:S01]  /*01f0*/  USEL UR42, URZ, 0x1, !UP0 ;  /* 0x000000013f2a7887 */ /* 0x000fe2000c000000 */
[----:B0-----:R-:W-:-:S03]  /*0200*/  ISETP.NE.AND P0, PT, R5, RZ, PT ;  /* 0x000000ff0500720c */ /* 0x001fc60003f05270 */
[----:B------:R-:W-:-:S10]  /*0210*/  USEL UR42, UR42, 0x2, UP1 ;  /* 0x000000022a2a7887 */ /* 0x000fd40008800000 */
[----:B------:R-:W-:Y:S05]  /*0220*/  @P0 BRA `(.L_x_2) ;  /* 0x0000000000480947 */ /* 0x000fea0003800000 */
[----:B------:R-:W0:Y:S01]  /*0230*/  S2UR UR7, SR_CgaCtaId ;  /* 0x00000000000779c3 */ /* 0x000e220000008800 */
[----:B------:R-:W-:Y:S01]  /*0240*/  UMOV UR4, 0x400 ;  /* 0x0000040000047882 */ /* 0x000fe20000000000 */
[----:B------:R-:W-:Y:S01]  /*0250*/  UMOV UR5, 0x1 ;  /* 0x0000000100057882 */ /* 0x000fe20000000000 */
[----:B------:R-:W-:Y:S01]  /*0260*/  UMOV UR8, 0x3 ;  /* 0x0000000300087882 */ /* 0x000fe20000000000 */
[----:B------:R-:W-:Y:S01]  /*0270*/  ELECT P0, URZ, PT ;  /* 0x00000000003f782f */ /* 0x000fe20003800000 */
[----:B------:R-:W-:-:S04]  /*0280*/  UIADD3 UR8, -UR8, 0x100000, URZ ;  /* 0x0010000008087890 */ /* 0x000fc8000fffe13f */
[----:B------:R-:W-:Y:S02]  /*0290*/  USHF.L.U32 UR9, UR8, 0xb, URZ ;  /* 0x0000000b08097899 */ /* 0x000fe4000800063f */
[----:B------:R-:W-:Y:S02]  /*02a0*/  USHF.L.U32 UR8, UR8, 0x1, URZ ;  /* 0x0000000108087899 */ /* 0x000fe4000800063f */
[----:B0-----:R-:W-:Y:S02]  /*02b0*/  ULEA UR7, UR7, UR4, 0x18 ;  /* 0x0000000407077291 */ /* 0x001fe4000f8ec03f */
[----:B------:R-:W-:-:S04]  /*02c0*/  UIADD3 UR4, -UR5, 0x100000, URZ ;  /* 0x0010000005047890 */ /* 0x000fc8000fffe13f */
[----:B------:R-:W-:Y:S02]  /*02d0*/  USHF.L.U32 UR5, UR4, 0xb, URZ ;  /* 0x0000000b04057899 */ /* 0x000fe4000800063f */
[----:B------:R-:W-:Y:S01]  /*02e0*/  USHF.L.U32 UR4, UR4, 0x1, URZ ;  /* 0x0000000104047899 */ /* 0x000fe2000800063f */
[----:B------:R-:W0:Y:S11]  /*02f0*/  FENCE.VIEW.ASYNC.S ;  /* 0x00000000000073c6 */ /* 0x000e360000000000 */
[----:B0-----:R0:W1:Y:S01]  /*0300*/  SYNCS.EXCH.64 URZ, [UR7], UR4 ;  /* 0x00000004073f75b2 */ /* 0x0010620008000100 */
[----:B------:R0:W2:Y:S01]  /*0310*/  SYNCS.EXCH.64 URZ, [UR7+0x10], UR8 ;  /* 0x00001008073f75b2 */ /* 0x0000a20008000100 */
[----:B------:R0:W3:Y:S01]  /*0320*/  SYNCS.EXCH.64 URZ, [UR7+0x8], UR4 ;  /* 0x00000804073f75b2 */ /* 0x0000e20008000100 */
[----:B------:R0:W4:Y:S01]  /*0330*/  SYNCS.EXCH.64 URZ, [UR7+0x18], UR8 ;  /* 0x00001808073f75b2 */ /* 0x0001220008000100 */
[----:B------:R-:W-:Y:S01]  /*0340*/  NOP ;  /* 0x0000000000007918 */ /* 0x000fe20000000000 */
.L_x_2:
[----:B------:R-:W5:Y:S01]  /*0350*/  S2UR UR15, SR_CTAID.X ;  /* 0x00000000000f79c3 */ /* 0x000f620000002500 */
[----:B------:R-:W-:Y:S01]  /*0360*/  SHF.R.S32.HI R3, RZ, 0x1f, R0 ;  /* 0x0000001fff037819 */ /* 0x000fe20000011400 */
[----:B------:R-:W1:Y:S01]  /*0370*/  SHFL.IDX PT, R8, R2, RZ, 0x1f ;  /* 0x00001fff02087589 */ /* 0x000e6200000e0000 */
[----:B0-----:R-:W-:Y:S01]  /*0380*/  ULDC UR4, c[0x0][0x150] ;  /* 0x0000540000047ab9 */ /* 0x001fe20000000800 */
[----:B------:R-:W-:Y:S02]  /*0390*/  ELECT P0, URZ, PT ;  /* 0x00000000003f782f */ /* 0x000fe40003800000 */
[----:B------:R-:W-:Y:S01]  /*03a0*/  LEA.HI R3, R3, R0, RZ, 0x7 ;  /* 0x0000000003037211 */ /* 0x000fe200078f38ff */
[----:B------:R0:W2:Y:S01]  /*03b0*/  SHFL.IDX PT, R9, R2, RZ, 0x1f ;  /* 0x00001fff02097589 */ /* 0x0000a200000e0000 */
[----:B------:R-:W-:Y:S01]  /*03c0*/  ELECT P1, URZ, PT ;  /* 0x00000000003f782f */ /* 0x000fe20003820000 */
[----:B------:R-:W3:Y:S01]  /*03d0*/  S2UR UR8, SR_CTAID.Y ;  /* 0x00000000000879c3 */ /* 0x000ee20000002600 */
[----:B------:R-:W-:Y:S01]  /*03e0*/  LOP3.LUT R3, R3, 0xffffff80, RZ, 0xc0, !PT ;  /* 0xffffff8003037812 */ /* 0x000fe200078ec0ff */
[----:B------:R-:W-:Y:S01]  /*03f0*/  ULDC UR7, c[0x0][0x144] ;  /* 0x0000510000077ab9 */ /* 0x000fe20000000800 */
[----:B------:R-:W-:Y:S01]  /*0400*/  UMOV UR18, 0x80 ;  /* 0x0000008000127882 */ /* 0x000fe20000000000 */
[----:B------:R-:W-:Y:S01]  /*0410*/  NOP ;  /* 0x0000000000007918 */ /* 0x000fe20000000000 */
[----:B------:R-:W-:Y:S01]  /*0420*/  NOP ;  /* 0x0000000000007918 */ /* 0x000fe20000000000 */
[----:B------:R-:W-:Y:S01]  /*0430*/  IMAD.IADD R3, R0, 0x1, -R3 ;  /* 0x0000000100037824 */ /* 0x000fe200078e0a03 */
[----:B0-----:R-:W-:Y:S01]  /*0440*/  SHF.R.S32.HI R2, RZ, 0x1f, R5 ;  /* 0x0000001fff027819 */ /* 0x001fe20000011405 */
[----:B------:R-:W-:Y:S01]  /*0450*/  ULDC UR17, c[0x0][0x148] ;  /* 0x0000520000117ab9 */ /* 0x000fe20000000800 */
[----:B------:R-:W-:Y:S01]  /*0460*/  IMAD.MOV.U32 R152, RZ, RZ, 0x1 ;  /* 0x00000001ff987424 */ /* 0x000fe200078e00ff */
[----:B------:R-:W-:-:S02]  /*0470*/  ISETP.NE.AND P2, PT, RZ, UR19, PT ;  /* 0x00000013ff007c0c */ /* 0x000fc4000bf45270 */
[----:B------:R-:W-:Y:S02]  /*0480*/  SHF.R.S32.HI R6, RZ, 0x1f, R3 ;  /* 0x0000001fff067819 */ /* 0x000fe40000011403 */
[----:B------:R-:W-:Y:S02]  /*0490*/  LEA.HI R2, R2, R5, RZ, 0x2 ;  /* 0x0000000502027211 */ /* 0x000fe400078f10ff */
[----:B-----5:R-:W-:Y:S02]  /*04a0*/  I2FP.F32.U32 R10, UR15 ;  /* 0x0000000f000a7c45 */ /* 0x020fe40008201000 */
[----:B------:R-:W-:Y:S02]  /*04b0*/  LEA.HI R7, R6, R3, RZ, 0x3 ;  /* 0x0000000306077211 */ /* 0x000fe400078f18ff */
[----:B-1----:R-:W-:Y:S01]  /*04c0*/  ISETP.NE.OR P0, PT, R8, RZ, !P0 ;  /* 0x000000ff0800720c */ /* 0x002fe20004705670 */
[----:B------:R-:W-:Y:S01]  /*04d0*/  FMUL R10, R10, UR4 ;  /* 0x000000040a0a7c20 */ /* 0x000fe20008400000 */
[--C-:B------:R-:W-:Y:S01]  /*04e0*/  SHF.R.S32.HI R8, RZ, 0x3, R7.reuse ;  /* 0x00000003ff087819 */ /* 0x100fe20000011407 */
[----:B------:R-:W-:Y:S01]  /*04f0*/  ULDC UR4, c[0x0][0x154] ;  /* 0x0000550000047ab9 */ /* 0x000fe20000000800 */
[----:B------:R-:W-:-:S02]  /*0500*/  SHF.R.S32.HI R7, RZ, 0x1f, R7 ;  /* 0x0000001fff077819 */ /* 0x000fc40000011407 */
[----:B--2---:R-:W-:Y:S01]  /*0510*/  ISETP.NE.OR P1, PT, R9, RZ, !P1 ;  /* 0x000000ff0900720c */ /* 0x004fe20004f25670 */
[----:B------:R-:W0:Y:S01]  /*0520*/  F2I.U32.TRUNC.NTZ R10, R10 ;  /* 0x0000000a000a7305 */ /* 0x000e22000020f000 */
[----:B------:R-:W-:Y:S02]  /*0530*/  LEA.HI R7, R7, R8, RZ, 0x2 ;  /* 0x0000000807077211 */ /* 0x000fe400078f10ff */
[----:B---3--:R-:W-:Y:S02]  /*0540*/  I2FP.F32.U32 R9, UR8 ;  /* 0x0000000800097c45 */ /* 0x008fe40008201000 */
[----:B------:R-:W-:Y:S01]  /*0550*/  LOP3.LUT R7, R7, 0xfffffffc, RZ, 0xc0, !PT ;  /* 0xfffffffc07077812 */ /* 0x000fe200078ec0ff */
[----:B------:R-:W-:Y:S01]  /*0560*/  VOTEU.ALL UP0, P0 ;  /* 0x00000000003f7886 */ /* 0x000fe20000000000 */
[----:B------:R-:W-:Y:S01]  /*0570*/  LOP3.LUT R2, R2, 0x3ffffffc, RZ, 0xc0, !PT ;  /* 0x3ffffffc02027812 */ /* 0x000fe200078ec0ff */
[----:B------:R-:W-:Y:S02]  /*0580*/  FMUL R9, R9, UR4 ;  /* 0x0000000409097c20 */ /* 0x000fe40008400000 */
[----:B------:R-:W-:Y:S01]  /*0590*/  IMAD.IADD R7, R8, 0x1, -R7 ;  /* 0x0000000108077824 */ /* 0x000fe200078e0a07 */
[----:B------:R-:W1:Y:S01]  /*05a0*/  @!UP0 S2UR UR11, SR_CgaCtaId ;  /* 0x00000000000b89c3 */ /* 0x000e620000008800 */
[----:B------:R-:W-:Y:S01]  /*05b0*/  IMAD.IADD R2, R5, 0x1, -R2 ;  /* 0x0000000105027824 */ /* 0x000fe200078e0a02 */
[----:B------:R-:W-:Y:S01]  /*05c0*/  VOTEU.ALL UP1, P1 ;  /* 0x00000000003f7886 */ /* 0x000fe20000820000 */
[----:B------:R-:W2:Y:S01]  /*05d0*/  F2I.U32.TRUNC.NTZ R9, R9 ;  /* 0x0000000900097305 */ /* 0x000ea2000020f000 */
[----:B0-----:R-:W-:Y:S01]  /*05e0*/  R2UR UR4, R10 ;  /* 0x000000000a0472ca */ /* 0x001fe200000e0000 */
[----:B------:R-:W-:Y:S01]  /*05f0*/  IMAD R2, R2, 0x4, R7 ;  /* 0x0000000402027824 */ /* 0x000fe200078e0207 */
[----:B------:R-:W-:Y:S01]  /*0600*/  @!UP0 UMOV UR10, 0x400 ;  /* 0x00000400000a8882 */ /* 0x000fe20000000000 */
[----:B------:R-:W-:Y:S01]  /*0610*/  @!UP1 UMOV UR13, 0x400 ;  /* 0x00000400000d9882 */ /* 0x000fe20000000000 */
[----:B------:R-:W0:Y:S01]  /*0620*/  @!UP1 S2UR UR16, SR_CgaCtaId ;  /* 0x00000000001099c3 */ /* 0x000e220000008800 */
[C---:B------:R-:W-:Y:S01]  /*0630*/  IMAD.SHL.U32 R153, R2.reuse, 0x4, RZ ;  /* 0x0000000402997824 */ /* 0x040fe200078e00ff */
[C---:B------:R-:W-:Y:S01]  /*0640*/  LEA.HI R5, R2.reuse, R2, RZ, 0x1 ;  /* 0x0000000202057211 */ /* 0x040fe200078f08ff */
[----:B------:R-:W-:Y:S01]  /*0650*/  VOTEU.ALL UP2, P1 ;  /* 0x00000000003f7886 */ /* 0x000fe20000840000 */
[----:B------:R-:W-:Y:S01]  /*0660*/  VOTEU.ALL UP3, P1 ;  /* 0x00000000003f7886 */ /* 0x000fe20000860000 */
[----:B------:R-:W-:Y:S01]  /*0670*/  VOTEU.ALL UP4, P1 ;  /* 0x00000000003f7886 */ /* 0x000fe20000880000 */
[----:B------:R-:W-:Y:S01]  /*0680*/  LOP3.LUT R5, R5, 0xfffffffe, RZ, 0xc0, !PT ;  /* 0xfffffffe05057812 */ /* 0x000fe200078ec0ff */
[----:B------:R-:W-:Y:S01]  /*0690*/  VOTEU.ALL UP5, P1 ;  /* 0x00000000003f7886 */ /* 0x000fe200008a0000 */
[C---:B------:R-:W-:Y:S01]  /*06a0*/  LOP3.LUT R153, R2.reuse, 0xc, R153, 0x78, !PT ;  /* 0x0000000c02997812 */ /* 0x040fe200078e7899 */
[----:B------:R-:W-:Y:S01]  /*06b0*/  UIADD3 UR4, -UR4, URZ, URZ ;  /* 0x0000003f04047290 */ /* 0x000fe2000fffe13f */
[----:B--2---:R-:W-:Y:S01]  /*06c0*/  R2UR UR9, R9 ;  /* 0x00000000090972ca */ /* 0x004fe200000e0000 */
[----:B------:R-:W-:Y:S01]  /*06d0*/  IMAD.IADD R5, R2, 0x1, -R5 ;  /* 0x0000000102057824 */ /* 0x000fe200078e0a05 */
[----:B------:R2:W3:Y:S01]  /*06e0*/  SHFL.IDX PT, R7, R4, RZ, 0x1f ;  /* 0x00001fff04077589 */ /* 0x0004e200000e0000 */
[----:B------:R-:W-:-:S03]  /*06f0*/  UIMAD UR7, UR7, UR4, UR15 ;  /* 0x00000004070772a4 */ /* 0x000fc6000f8e020f */
[----:B------:R-:W-:Y:S01]  /*0700*/  UMOV UR4, 0x20 ;  /* 0x0000002000047882 */ /* 0x000fe20000000000 */
[----:B-1----:R-:W-:Y:S02]  /*0710*/  @!UP0 ULEA UR12, UR11, UR10, 0x18 ;  /* 0x0000000a0b0c8291 */ /* 0x002fe4000f8ec03f */
[----:B------:R-:W-:Y:S01]  /*0720*/  ISETP.NE.AND P3, PT, R5, UR7, PT ;  /* 0x0000000705007c0c */ /* 0x000fe2000bf65270 */
[----:B------:R-:W-:-:S04]  /*0730*/  @!UP0 UIADD3 UR4, -UR4, 0x100000, URZ ;  /* 0x0010000004048890 */ /* 0x000fc8000fffe13f */
[----:B------:R-:W-:Y:S02]  /*0740*/  @!UP0 USHF.L.U32 UR5, UR4, 0xb, URZ ;  /* 0x0000000b04058899 */ /* 0x000fe4000800063f */
[----:B------:R-:W-:Y:S01]  /*0750*/  @!UP0 USHF.L.U32 UR4, UR4, 0x1, URZ ;  /* 0x0000000104048899 */ /* 0x000fe2000800063f */
[----:B------:R-:W1:Y:S01]  /*0760*/  LDC R5, c[0x0][0x140] ;  /* 0x00005000ff057b82 */ /* 0x000e620000000800 */
[----:B------:R-:W-:-:S04]  /*0770*/  @!UP1 UIADD3 UR10, -UR18, 0x100000, URZ ;  /* 0x00100000120a9890 */ /* 0x000fc8000fffe13f */
[----:B------:R-:W-:Y:S02]  /*0780*/  @!UP1 USHF.L.U32 UR11, UR10, 0xb, URZ ;  /* 0x0000000b0a0b9899 */ /* 0x000fe4000800063f */
[----:B------:R-:W-:Y:S02]  /*0790*/  @!UP1 USHF.L.U32 UR10, UR10, 0x1, URZ ;  /* 0x000000010a0a9899 */ /* 0x000fe4000800063f */
[----:B0-----:R-:W-:Y:S01]  /*07a0*/  @!UP1 ULEA UR13, UR16, UR13, 0x18 ;  /* 0x0000000d100d9291 */ /* 0x001fe2000f8ec03f */
[----:B------:R-:W-:Y:S01]  /*07b0*/  VOTEU.ALL UP0, P0 ;  /* 0x00000000003f7886 */ /* 0x000fe20000000000 */
[----:B------:R-:W-:Y:S01]  /*07c0*/  VOTEU.ALL UP1, P0 ;  /* 0x00000000003f7886 */ /* 0x000fe20000020000 */
[----:B------:R-:W-:Y:S01]  /*07d0*/  UIADD3 UR9, -UR9, URZ, URZ ;  /* 0x0000003f09097290 */ /* 0x000fe2000fffe13f */
[----:B------:R-:W-:Y:S01]  /*07e0*/  LOP3.LUT P0, RZ, R3, 0x7, RZ, 0xc0, !PT ;  /* 0x0000000703ff7812 */ /* 0x000fe2000780c0ff */
[----:B------:R-:W0:Y:S02]  /*07f0*/  FENCE.VIEW.ASYNC.S ;  /* 0x00000000000073c6 */ /* 0x000e240000000000 */
[----:B0-----:R-:W0:Y:S01]  /*0800*/  @!UP0 SYNCS.EXCH.64 URZ, [UR12+0x50], UR4 ;  /* 0x000050040c3f85b2 */ /* 0x001e220008000100 */
[----:B------:R-:W-:-:S02]  /*0810*/  @P3 LEA.HI R2, R153, R153, RZ, 0x1 ;  /* 0x0000009999023211 */ /* 0x000fc400078f08ff */
[----:B------:R-:W-:Y:S02]  /*0820*/  ISETP.LT.U32.AND P0, PT, R153, 0x4, !P0 ;  /* 0x000000049900780c */ /* 0x000fe40004701070 */
[----:B------:R-:W-:Y:S02]  /*0830*/  @P3 SHF.R.S32.HI R2, RZ, 0x1, R2 ;  /* 0x00000001ff023819 */ /* 0x000fe40000011402 */
[----:B-1----:R-:W-:Y:S02]  /*0840*/  ISETP.EQ.U32.AND P1, PT, R5, 0x1, PT ;  /* 0x000000010500780c */ /* 0x002fe40003f22070 */
[----:B------:R-:W-:Y:S01]  /*0850*/  SEL R5, RZ, 0x1, !P0 ;  /* 0x00000001ff057807 */ /* 0x000fe20004000000 */
[----:B------:R1:W0:Y:S01]  /*0860*/  @!UP1 SYNCS.EXCH.64 URZ, [UR12+0x58], UR4 ;  /* 0x000058040c3f95b2 */ /* 0x0002220008000100 */
[----:B------:R-:W-:Y:S01]  /*0870*/  NOP ;  /* 0x0000000000007918 */ /* 0x000fe20000000000 */
[----:B-1----:R-:W-:Y:S01]  /*0880*/  UIMAD UR4, UR17, UR9, UR8 ;  /* 0x00000009110472a4 */ /* 0x002fe2000f8e0208 */
[----:B------:R2:W1:Y:S05]  /*0890*/  @!UP2 SYNCS.EXCH.64 URZ, [UR13+0x30], UR10 ;  /* 0x0000300a0d3fa5b2 */ /* 0x00046a0008000100 */
[----:B------:R-:W-:-:S04]  /*08a0*/  @P3 ISETP.NE.AND P4, PT, R2, UR4, PT ;  /* 0x0000000402003c0c */ /* 0x000fc8000bf85270 */
[----:B------:R-:W-:-:S04]  /*08b0*/  @P3 SEL R152, RZ, 0x1, P4 ;  /* 0x00000001ff983807 */ /* 0x000fc80002000000 */
[----:B------:R-:W-:Y:S01]  /*08c0*/  LOP3.LUT R152, R152, R5, RZ, 0xc0, !PT ;  /* 0x0000000598987212 */ /* 0x000fe200078ec0ff */
[----:B------:R2:W0:Y:S01]  /*08d0*/  @!UP3 SYNCS.EXCH.64 URZ, [UR13+0x38], UR10 ;  /* 0x0000380a0d3fb5b2 */ /* 0x0004220008000100 */
[----:B------:R2:W0:Y:S01]  /*08e0*/  @!UP4 SYNCS.EXCH.64 URZ, [UR13+0x40], UR10 ;  /* 0x0000400a0d3fc5b2 */ /* 0x0004220008000100 */
[----:B------:R2:W0:Y:S01]  /*08f0*/  @!UP5 SYNCS.EXCH.64 URZ, [UR13+0x48], UR10 ;  /* 0x0000480a0d3fd5b2 */ /* 0x0004220008000100 */
[----:B------:R-:W-:Y:S01]  /*0900*/  NOP ;  /* 0x0000000000007918 */ /* 0x000fe20000000000 */
[----:B--23--:R-:W-:Y:S05]  /*0910*/  @!P1 BRA `(.L_x_3) ;  /* 0x0000000000089947 */ /* 0x00cfea0003800000 */
[----:B01--4-:R-:W-:Y:S01]  /*0920*/  UCGABAR_ARV ;  /* 0x00000000000079c7 */ /* 0x013fe20008000000 */
[----:B------:R-:W-:Y:S05]  /*0930*/  BRA `(.L_x_4) ;  /* 0x0000000000047947 */ /* 0x000fea0003800000 */
.L_x_3:
[----:B01--4-:R-:W-:Y:S01]  /*0940*/  NOP ;  /* 0x0000000000007918 */ /* 0x013fe20000000000 */
.L_x_4:
[----:B------:R-:W-:Y:S01]  /*0950*/  ULDC.64 UR4, c[0x0][0x598] ;  /* 0x0001660000047ab9 */ /* 0x000fe20000000a00 */
[----:B------:R-:W-:Y:S01]  /*0960*/  ULDC.64 UR50, c[0x0][0x208] ;  /* 0x0000820000327ab9 */ /* 0x000fe20000000a00 */
[----:B------:R-:W-:-:S04]  /*0970*/  ISETP.NE.U32.AND P0, PT, RZ, UR4, PT ;  /* 0x00000004ff007c0c */ /* 0x000fc8000bf05070 */
[----:B------:R-:W-:-:S13]  /*0980*/  ISETP.NE.AND.EX P0, PT, RZ, UR5, PT, P0 ;  /* 0x00000005ff007c0c */ /* 0x000fda000bf05300 */
[----:B------:R-:W-:Y:S05]  /*0990*/  @!P0 BRA `(.L_x_5) ;  /* 0x00000000001c8947 */ /* 0x000fea0003800000 */
[----:B------:R-:W0:Y:S02]  /*09a0*/  LDC.64 R4, c[0x0][0x598] ;  /* 0x00016600ff047b82 */ /* 0x000e240000000a00 */
[----:B0-----:R-:W2:Y:S02]  /*09b0*/  LDG.E.64 R4, desc[UR50][R4.64] ;  /* 0x0000003204047981 */ /* 0x001ea4000c1e1b00 */
[----:B--2---:R-:W-:-:S04]  /*09c0*/  ISETP.NE.U32.AND P0, PT, R4, RZ, PT ;  /* 0x000000ff0400720c */ /* 0x004fc80003f05070 */
[----:B------:R-:W-:-:S13]  /*09d0*/  ISETP.NE.AND.EX P0, PT, R5, RZ, PT, P0 ;  /* 0x000000ff0500720c */ /* 0x000fda0003f05300 */
[----:B------:R-:W-:Y:S05]  /*09e0*/  @!P0 BRA `(.L_x_5) ;  /* 0x0000000000088947 */ /* 0x000fea0003800000 */
[----:B------:R0:W5:Y:S01]  /*09f0*/  LD.E R23, desc[UR50][R4.64] ;  /* 0x0000003204177980 */ /* 0x000162000c101900 */
[----:B------:R-:W-:Y:S05]  /*0a00*/  BRA `(.L_x_6) ;  /* 0x0000000000247947 */ /* 0x000fea0003800000 */
.L_x_5:
[----:B------:R-:W-:Y:S02]  /*0a10*/  ULDC.64 UR4, c[0x0][0x588] ;  /* 0x0001620000047ab9 */ /* 0x000fe40000000a00 */
[----:B------:R-:W-:-:S04]  /*0a20*/  ISETP.NE.U32.AND P0, PT, RZ, UR4, PT ;  /* 0x00000004ff007c0c */ /* 0x000fc8000bf05070 */
[----:B------:R-:W-:-:S13]  /*0a30*/  ISETP.NE.AND.EX P0, PT, RZ, UR5, PT, P0 ;  /* 0x00000005ff007c0c */ /* 0x000fda000bf05300 */
[----:B------:R-:W-:Y:S05]  /*0a40*/  @!P0 BRA `(.L_x_7) ;  /* 0x00000000000c8947 */ /* 0x000fea0003800000 */
[----:B------:R-:W0:Y:S02]  /*0a50*/  LDC.64 R4, c[0x0][0x588] ;  /* 0x00016200ff047b82 */ /* 0x000e240000000a00 */
[----:B0-----:R1:W5:Y:S01]  /*0a60*/  LDG.E R23, desc[UR50][R4.64] ;  /* 0x0000003204177981 */ /* 0x001362000c1e1900 */
[----:B------:R-:W-:Y:S05]  /*0a70*/  BRA `(.L_x_6) ;  /* 0x0000000000087947 */ /* 0x000fea0003800000 */
.L_x_7:
[----:B------:R-:W-:Y:S02]  /*0a80*/  ULDC UR4, c[0x0][0x580] ;  /* 0x0001600000047ab9 */ /* 0x000fe40000000800 */
[----:B------:R-:W-:-:S07]  /*0a90*/  IMAD.U32 R23, RZ, RZ, UR4 ;  /* 0x00000004ff177e24 */ /* 0x000fce000f8e00ff */
.L_x_6:
[----:B------:R-:W-:Y:S02]  /*0aa0*/  ULDC.64 UR4, c[0x0][0x5a0] ;  /* 0x0001680000047ab9 */ /* 0x000fe40000000a00 */
[----:B------:R-:W-:-:S04]  /*0ab0*/  ISETP.NE.U32.AND P0, PT, RZ, UR4, PT ;  /* 0x00000004ff007c0c */ /* 0x000fc8000bf05070 */
[----:B------:R-:W-:-:S13]  /*0ac0*/  ISETP.NE.AND.EX P0, PT, RZ, UR5, PT, P0 ;  /* 0x00000005ff007c0c */ /* 0x000fda000bf05300 */
[----:B------:R-:W-:Y:S05]  /*0ad0*/  @!P0 BRA `(.L_x_8) ;  /* 0x00000000001c8947 */ /* 0x000fea0003800000 */
[----:B01----:R-:W0:Y:S02]  /*0ae0*/  LDC.64 R4, c[0x0][0x5a0] ;  /* 0x00016800ff047b82 */ /* 0x003e240000000a00 */
[----:B0-----:R-:W2:Y:S02]  /*0af0*/  LDG.E.64 R4, desc[UR50][R4.64] ;  /* 0x0000003204047981 */ /* 0x001ea4000c1e1b00 */
[----:B--2---:R-:W-:-:S04]  /*0b00*/  ISETP.NE.U32.AND P0, PT, R4, RZ, PT ;  /* 0x000000ff0400720c */ /* 0x004fc80003f05070 */
[----:B------:R-:W-:-:S13]  /*0b10*/  ISETP.NE.AND.EX P0, PT, R5, RZ, PT, P0 ;  /* 0x000000ff0500720c */ /* 0x000fda0003f05300 */
[----:B------:R-:W-:Y:S05]  /*0b20*/  @!P0 BRA `(.L_x_8) ;  /* 0x0000000000088947 */ /* 0x000fea0003800000 */
[----:B------:R0:W5:Y:S01]  /*0b30*/  LD.E R22, desc[UR50][R4.64] ;  /* 0x0000003204167980 */ /* 0x000162000c101900 */
[----:B------:R-:W-:Y:S05]  /*0b40*/  BRA `(.L_x_9) ;  /* 0x0000000000247947 */ /* 0x000fea0003800000 */
.L_x_8:
[----:B------:R-:W-:Y:S02]  /*0b50*/  ULDC.64 UR4, c[0x0][0x590] ;  /* 0x0001640000047ab9 */ /* 0x000fe40000000a00 */
[----:B------:R-:W-:-:S04]  /*0b60*/  ISETP.NE.U32.AND P0, PT, RZ, UR4, PT ;  /* 0x00000004ff007c0c */ /* 0x000fc8000bf05070 */
[----:B------:R-:W-:-:S13]  /*0b70*/  ISETP.NE.AND.EX P0, PT, RZ, UR5, PT, P0 ;  /* 0x00000005ff007c0c */ /* 0x000fda000bf05300 */
[----:B------:R-:W-:Y:S05]  /*0b80*/  @!P0 BRA `(.L_x_10) ;  /* 0x00000000000c8947 */ /* 0x000fea0003800000 */
[----:B01----:R-:W0:Y:S02]  /*0b90*/  LDC.64 R4, c[0x0][0x590] ;  /* 0x00016400ff047b82 */ /* 0x003e240000000a00 */
[----:B0-----:R1:W5:Y:S01]  /*0ba0*/  LDG.E R22, desc[UR50][R4.64] ;  /* 0x0000003204167981 */ /* 0x001362000c1e1900 */
[----:B------:R-:W-:Y:S05]  /*0bb0*/  BRA `(.L_x_9) ;  /* 0x0000000000087947 */ /* 0x000fea0003800000 */
.L_x_10:
[----:B------:R-:W-:Y:S02]  /*0bc0*/  ULDC UR4, c[0x0][0x584] ;  /* 0x0001610000047ab9 */ /* 0x000fe40000000800 */
[----:B------:R-:W-:-:S07]  /*0bd0*/  IMAD.U32 R22, RZ, RZ, UR4 ;  /* 0x00000004ff167e24 */ /* 0x000fce000f8e00ff */
.L_x_9:
[----:B------:R-:W-:Y:S01]  /*0be0*/  ULDC UR4, c[0x0][0x65c] ;  /* 0x0001970000047ab9 */ /* 0x000fe20000000800 */
[----:B01----:R-:W0:Y:S01]  /*0bf0*/  LDC.64 R4, c[0x0][0x650] ;  /* 0x00019400ff047b82 */ /* 0x003e220000000a00 */
[----:B------:R-:W-:Y:S01]  /*0c00*/  UISETP.NE.AND UP2, UPT, UR4, 0x1, UPT ;  /* 0x000000010400788c */ /* 0x000fe2000bf45270 */
[----:B------:R-:W-:Y:S01]  /*0c10*/  IMAD.MOV.U32 R18, RZ, RZ, -0x1 ;  /* 0xffffffffff127424 */ /* 0x000fe200078e00ff */
[----:B------:R-:W-:Y:S01]  /*0c20*/  UISETP.NE.AND UP0, UPT, UR19, 0x2, UPT ;  /* 0x000000021300788c */ /* 0x000fe2000bf05270 */
[----:B------:R-:W-:Y:S01]  /*0c30*/  IMAD.MOV.U32 R19, RZ, RZ, -0x1 ;  /* 0xffffffffff137424 */ /* 0x000fe200078e00ff */
[----:B------:R-:W-:-:S07]  /*0c40*/  UP2UR UR40, UPR, URZ, 0x4 ;  /* 0x000000043f287883 */ /* 0x000fce0008000000 */
[----:B------:R-:W-:Y:S01]  /*0c50*/  @UP2 ULDC UR12, c[0x0][0x10] ;  /* 0x00000400000c2ab9 */ /* 0x000fe20000000800 */
[----:B------:R-:W-:Y:S01]  /*0c60*/  @UP2 UMOV UR4, UR8 ;  /* 0x0000000800042c82 */ /* 0x000fe20008000000 */
[----:B------:R-:W-:Y:S01]  /*0c70*/  @UP2 UMOV UR5, URZ ;  /* 0x0000003f00052c82 */ /* 0x000fe20008000000 */
[----:B------:R-:W-:Y:S01]  /*0c80*/  @!UP2 ULDC UR16, c[0x0][0xc] ;  /* 0x000003000010aab9 */ /* 0x000fe20000000800 */
[----:B------:R-:W-:Y:S01]  /*0c90*/  @UP2 UIMAD.WIDE.U32 UR12, UR15, UR12, UR4 ;  /* 0x0000000c0f0c22a5 */ /* 0x000fe2000f8e0004 */
[----:B------:R-:W-:Y:S02]  /*0ca0*/  ULDC UR10, c[0x0][0xc] ;  /* 0x00000300000a7ab9 */ /* 0x000fe40000000800 */
[----:B------:R-:W-:Y:S01]  /*0cb0*/  @UP2 UMOV UR4, URZ ;  /* 0x0000003f00042c82 */ /* 0x000fe20008000000 */
[----:B------:R-:W-:Y:S01]  /*0cc0*/  UMOV UR5, URZ ;  /* 0x0000003f00057c82 */ /* 0x000fe20008000000 */
[----:B------:R-:W-:Y:S01]  /*0cd0*/  @UP2 UIADD3 UR18, UR13, UR4, URZ ;  /* 0x000000040d122290 */ /* 0x000fe2000fffe03f */
[----:B------:R-:W-:-:S02]  /*0ce0*/  ULDC UR11, c[0x0][0x10] ;  /* 0x00000400000b7ab9 */ /* 0x000fc40000000800 */
[----:B------:R-:W-:Y:S01]  /*0cf0*/  UMOV UR4, UR15 ;  /* 0x0000000f00047c82 */ /* 0x000fe20008000000 */
[----:B------:R-:W-:Y:S02]  /*0d00*/  UIMAD.WIDE.U32 UR10, UR10, UR11, URZ ;  /* 0x0000000b0a0a72a5 */ /* 0x000fe4000f8e003f */
[----:B------:R-:W-:Y:S01]  /*0d10*/  @!UP2 UIMAD.WIDE.U32 UR4, UR8, UR16, UR4 ;  /* 0x000000100804a2a5 */ /* 0x000fe2000f8e0004 */
[----:B------:R-:W-:Y:S02]  /*0d20*/  ULDC UR13, c[0x0][0x14] ;  /* 0x00000500000d7ab9 */ /* 0x000fe40000000800 */
[----:B------:R-:W-:Y:S02]  /*0d30*/  UIMAD.WIDE.U32 UR38, UR10, UR13, URZ ;  /* 0x0000000d0a2672a5 */ /* 0x000fe4000f8e003f */
[----:B------:R-:W-:Y:S02]  /*0d40*/  UIMAD UR41, UR11, UR13, URZ ;  /* 0x0000000d0b2972a4 */ /* 0x000fe4000f8e023f */
[----:B------:R-:W-:Y:S01]  /*0d50*/  @!UP2 UMOV UR12, UR4 ;  /* 0x00000004000cac82 */ /* 0x000fe20008000000 */
[----:B------:R-:W-:Y:S01]  /*0d60*/  @!UP2 UMOV UR18, UR5 ;  /* 0x000000050012ac82 */ /* 0x000fe20008000000 */
[----:B------:R-:W-:-:S02]  /*0d70*/  UIADD3 UR41, UR39, UR41, URZ ;  /* 0x0000002927297290 */ /* 0x000fc4000fffe03f */
[----:B------:R-:W-:-:S04]  /*0d80*/  UIADD3 UR4, UP1, UR12, UR38, URZ ;  /* 0x000000260c047290 */ /* 0x000fc8000ff3e03f */
[----:B------:R-:W-:Y:S02]  /*0d90*/  UIADD3.X UR5, UR18, UR41, URZ, UP1, !UPT ;  /* 0x0000002912057290 */ /* 0x000fe40008ffe43f */
[----:B------:R-:W-:Y:S02]  /*0da0*/  USEL UR4, UR4, UR12, !UP0 ;  /* 0x0000000c04047287 */ /* 0x000fe4000c000000 */
[----:B------:R-:W-:-:S04]  /*0db0*/  USEL UR5, UR5, UR18, !UP0 ;  /* 0x0000001205057287 */ /* 0x000fc8000c000000 */
[----:B0-----:R-:W-:Y:S01]  /*0dc0*/  ISETP.LE.U32.AND P0, PT, R4, UR4, PT ;  /* 0x0000000404007c0c */ /* 0x001fe2000bf03070 */
[----:B------:R-:W-:Y:S01]  /*0dd0*/  IMAD.U32 R16, RZ, RZ, UR4 ;  /* 0x00000004ff107e24 */ /* 0x000fe2000f8e00ff */
[----:B------:R-:W-:Y:S01]  /*0de0*/  PRMT R4, RZ, 0x7610, R4 ;  /* 0x00007610ff047816 */ /* 0x000fe20000000004 */
[----:B------:R-:W-:Y:S02]  /*0df0*/  IMAD.U32 R2, RZ, RZ, UR5 ;  /* 0x00000005ff027e24 */ /* 0x000fe4000f8e00ff */
[----:B------:R-:W-:-:S03]  /*0e00*/  IMAD.U32 R17, RZ, RZ, UR5 ;  /* 0x00000005ff117e24 */ /* 0x000fc6000f8e00ff */
[----:B------:R-:W-:Y:S01]  /*0e10*/  ISETP.GE.U32.AND.EX P0, PT, R2, R5, PT, P0 ;  /* 0x000000050200720c */ /* 0x000fe20003f06100 */
[----:B------:R-:W-:-:S12]  /*0e20*/  IMAD.MOV.U32 R2, RZ, RZ, -0x1 ;  /* 0xffffffffff027424 */ /* 0x000fd800078e00ff */
[----:B------:R-:W-:Y:S05]  /*0e30*/  @P0 BRA `(.L_x_11) ;  /* 0x0000000400500947 */ /* 0x000fea0003800000 */
[----:B------:R-:W-:Y:S01]  /*0e40*/  ULDC.64 UR18, c[0x0][0x628] ;  /* 0x00018a0000127ab9 */ /* 0x000fe20000000a00 */
[C---:B------:R-:W-:Y:S01]  /*0e50*/  R2UR UR20, R16.reuse ;  /* 0x00000000101472ca */ /* 0x040fe200000e0000 */
[----:B------:R-:W-:Y:S01]  /*0e60*/  ULDC UR16, c[0x0][0x630] ;  /* 0x00018c0000107ab9 */ /* 0x000fe20000000800 */
[----:B------:R-:W-:Y:S02]  /*0e70*/  ISETP.NE.U32.AND P0, PT, RZ, UR18, PT ;  /* 0x00000012ff007c0c */ /* 0x000fe4000bf05070 */
[----:B------:R-:W-:Y:S02]  /*0e80*/  R2UR UR4, R16 ;  /* 0x00000000100472ca */ /* 0x000fe400000e0000 */
[----:B------:R-:W-:Y:S02]  /*0e90*/  ISETP.NE.AND.EX P0, PT, RZ, UR19, PT, P0 ;  /* 0x00000013ff007c0c */ /* 0x000fe4000bf05300 */
[----:B------:R-:W-:-:S11]  /*0ea0*/  R2UR UR5, R17 ;  /* 0x00000000110572ca */ /* 0x000fd600000e0000 */
[----:B------:R-:W-:Y:S05]  /*0eb0*/  @!P0 BRA `(.L_x_12) ;  /* 0x0000000000308947 */ /* 0x000fea0003800000 */
[----:B------:R-:W-:Y:S01]  /*0ec0*/  R2UR UR4, R16 ;  /* 0x00000000100472ca */ /* 0x000fe200000e0000 */
[----:B------:R-:W-:Y:S01]  /*0ed0*/  ULDC UR12, c[0x0][0x634] ;  /* 0x00018d00000c7ab9 */ /* 0x000fe20000000800 */
[----:B------:R-:W-:-:S11]  /*0ee0*/  R2UR UR15, R17 ;  /* 0x00000000110f72ca */ /* 0x000fd600000e0000 */
[----:B------:R-:W-:-:S04]  /*0ef0*/  UIADD3 UR12, UP1, UR4, UR12, URZ ;  /* 0x0000000c040c7290 */ /* 0x000fc8000ff3e03f */
[----:B------:R-:W-:-:S04]  /*0f00*/  UIADD3.X UR15, URZ, UR15, URZ, UP1, !UPT ;  /* 0x0000000f3f0f7290 */ /* 0x000fc80008ffe43f */
[----:B------:R-:W-:-:S04]  /*0f10*/  UIMAD.WIDE.U32 UR4, UR15, UR18, URZ ;  /* 0x000000120f0472a5 */ /* 0x000fc8000f8e003f */
[----:B------:R-:W-:Y:S02]  /*0f20*/  UIMAD.WIDE.U32 UR10, UP1, UR12, UR19, UR4 ;  /* 0x000000130c0a72a5 */ /* 0x000fe4000f820004 */
[----:B------:R-:W-:Y:S02]  /*0f30*/  UIMAD.WIDE.U32 UR4, UR12, UR18, URZ ;  /* 0x000000120c0472a5 */ /* 0x000fe4000f8e003f */
[----:B------:R-:W-:Y:S02]  /*0f40*/  UIADD3.X UR13, URZ, URZ, URZ, UP1, !UPT ;  /* 0x0000003f3f0d7290 */ /* 0x000fe40008ffe43f */
[----:B------:R-:W-:Y:S01]  /*0f50*/  UIADD3 URZ, UP1, UR5, UR10, URZ ;  /* 0x0000000a053f7290 */ /* 0x000fe2000ff3e03f */
[----:B------:R-:W-:-:S03]  /*0f60*/  UMOV UR12, UR11 ;  /* 0x0000000b000c7c82 */ /* 0x000fc60008000000 */
[----:B------:R-:W-:-:S12]  /*0f70*/  UIMAD.WIDE.U32.X UR4, UR15, UR19, UR12, UP1 ;  /* 0x000000130f0472a5 */ /* 0x000fd800088e040c */
.L_x_12:
[----:B------:R-:W-:Y:S01]  /*0f80*/  USHF.R.U64 UR4, UR4, UR16, UR5 ;  /* 0x0000001004047299 */ /* 0x000fe20008001205 */
[----:B------:R-:W-:Y:S01]  /*0f90*/  R2UR UR11, R17 ;  /* 0x00000000110b72ca */ /* 0x000fe200000e0000 */
[----:B------:R-:W-:Y:S02]  /*0fa0*/  USHF.R.U32.HI UR5, URZ, UR16, UR5 ;  /* 0x000000103f057299 */ /* 0x000fe40008011605 */
[----:B------:R-:W-:Y:S01]  /*0fb0*/  UIADD3 UR12, UP1, URZ, -UR4, URZ ;  /* 0x800000043f0c7290 */ /* 0x000fe2000ff3e03f */
[----:B------:R-:W-:Y:S01]  /*0fc0*/  ULDC.64 UR18, c[0x0][0x620] ;  /* 0x0001880000127ab9 */ /* 0x000fe20000000a00 */
[----:B------:R-:W-:Y:S02]  /*0fd0*/  UISETP.NE.AND UP2, UPT, UR40, URZ, UPT ;  /* 0x0000003f2800728c */ /* 0x000fe4000bf45270 */
[----:B------:R-:W-:Y:S01]  /*0fe0*/  UIADD3.X UR5, URZ, ~UR5, URZ, UP1, !UPT ;  /* 0x800000053f057290 */ /* 0x000fe20008ffe43f */
[----:B------:R-:W-:Y:S01]  /*0ff0*/  UMOV UR10, UR20 ;  /* 0x00000014000a7c82 */ /* 0x000fe20008000000 */
[----:B------:R-:W-:-:S02]  /*1000*/  ULDC UR13, c[0x0][0x618] ;  /* 0x00018600000d7ab9 */ /* 0x000fc40000000800 */
[----:B------:R-:W-:Y:S02]  /*1010*/  UIMAD UR5, UR5, UR18, URZ ;  /* 0x00000012050572a4 */ /* 0x000fe4000f8e023f */
[----:B------:R-:W-:Y:S02]  /*1020*/  UIMAD.WIDE.U32 UR10, UR12, UR18, UR10 ;  /* 0x000000120c0a72a5 */ /* 0x000fe4000f8e000a */
[----:B------:R-:W-:Y:S02]  /*1030*/  UIMAD UR12, UR12, UR19, UR5 ;  /* 0x000000130c0c72a4 */ /* 0x000fe4000f8e0205 */
[----:B------:R-:W-:Y:S02]  /*1040*/  @UP2 UIMAD UR7, UR17, UR9, UR8 ;  /* 0x00000009110722a4 */ /* 0x000fe4000f8e0208 */
[----:B------:R-:W-:Y:S01]  /*1050*/  UIADD3 UR11, UR11, UR12, URZ ;  /* 0x0000000c0b0b7290 */ /* 0x000fe2000fffe03f */
[----:B------:R-:W-:Y:S01]  /*1060*/  ULDC.64 UR8, c[0x0][0x640] ;  /* 0x0001900000087ab9 */ /* 0x000fe20000000a00 */
[----:B------:R-:W-:-:S02]  /*1070*/  ULDC UR15, c[0x0][0x608] ;  /* 0x00018200000f7ab9 */ /* 0x000fc40000000800 */
[----:B------:R-:W-:Y:S01]  /*1080*/  USHF.R.U64 UR20, UR10, UR13, UR11 ;  /* 0x0000000d0a147299 */ /* 0x000fe2000800120b */
[----:B------:R-:W-:Y:S01]  /*1090*/  ISETP.NE.U32.AND P0, PT, RZ, UR8, PT ;  /* 0x00000008ff007c0c */ /* 0x000fe2000bf05070 */
[----:B------:R-:W-:Y:S01]  /*10a0*/  USHF.R.U32.HI UR11, URZ, UR13, UR11 ;  /* 0x0000000d3f0b7299 */ /* 0x000fe2000801160b */
[----:B------:R-:W-:Y:S02]  /*10b0*/  ULDC UR21, c[0x0][0x658] ;  /* 0x0001960000157ab9 */ /* 0x000fe40000000800 */
[----:B------:R-:W-:Y:S01]  /*10c0*/  ISETP.NE.AND.EX P0, PT, RZ, UR9, PT, P0 ;  /* 0x00000009ff007c0c */ /* 0x000fe2000bf05300 */
[----:B------:R-:W-:Y:S02]  /*10d0*/  USHF.R.U64 UR25, UR20, UR15, UR11 ;  /* 0x0000000f14197299 */ /* 0x000fe4000800120b */
[----:B------:R-:W-:Y:S01]  /*10e0*/  USHF.R.U32.HI UR11, URZ, UR15, UR11 ;  /* 0x0000000f3f0b7299 */ /* 0x000fe2000801160b */
[----:B------:R-:W-:Y:S01]  /*10f0*/  UMOV UR10, 0xffffffff ;  /* 0xffffffff000a7882 */ /* 0x000fe20000000000 */
[----:B------:R-:W-:Y:S01]  /*1100*/  ULDC UR5, c[0x0][0x600] ;  /* 0x0001800000057ab9 */ /* 0x000fe20000000800 */
[----:B------:R-:W-:-:S02]  /*1110*/  USHF.L.U32 UR10, UR10, UR21, URZ ;  /* 0x000000150a0a7299 */ /* 0x000fc4000800063f */
[----:B------:R-:W-:Y:S02]  /*1120*/  USHF.R.U64 UR26, UR25, UR21, UR11 ;  /* 0x00000015191a7299 */ /* 0x000fe4000800120b */
[----:B------:R-:W-:Y:S02]  /*1130*/  ULOP3.LUT UR15, URZ, UR10, URZ, 0x33, !UPT ;  /* 0x0000000a3f0f7292 */ /* 0x000fe4000f8e333f */
[----:B------:R-:W-:Y:S02]  /*1140*/  UIADD3 UR19, UR5, -0x1, URZ ;  /* 0xffffffff05137890 */ /* 0x000fe4000fffe03f */
[----:B------:R-:W-:Y:S01]  /*1150*/  USHF.R.U32.HI UR11, URZ, UR21, UR11 ;  /* 0x000000153f0b7299 */ /* 0x000fe2000801160b */
[----:B------:R-:W-:Y:S01]  /*1160*/  ULDC UR22, c[0x0][0x648] ;  /* 0x0001920000167ab9 */ /* 0x000fe20000000800 */
[----:B------:R-:W-:Y:S01]  /*1170*/  ULDC UR23, c[0x0][0x638] ;  /* 0x00018e0000177ab9 */ /* 0x000fe20000000800 */
[----:B------:R-:W-:Y:S01]  /*1180*/  UMOV UR24, 0x1 ;  /* 0x0000000100187882 */ /* 0x000fe20000000000 */
[----:B------:R-:W-:Y:S01]  /*1190*/  UMOV UR10, UR26 ;  /* 0x0000001a000a7c82 */ /* 0x000fe20008000000 */
[----:B------:R-:W-:Y:S07]  /*11a0*/  @!P0 BRA `(.L_x_13) ;  /* 0x0000000000308947 */ /* 0x000fee0003800000 */
[----:B------:R-:W-:Y:S02]  /*11b0*/  ULDC UR16, c[0x0][0x64c] ;  /* 0x0001930000107ab9 */ /* 0x000fe40000000800 */
        /* <DEDUP_REMOVED lines=8> */
[----:B------:R-:W-:-:S07]  /*1240*/  UIMAD.WIDE.U32.X UR8, UR18, UR9, UR16, UP1 ;  /* 0x00000009120872a5 */ /* 0x000fce00088e0410 */
[----:B------:R-:W-:Y:S01]  /*1250*/  UMOV UR10, UR8 ;  /* 0x00000008000a7c82 */ /* 0x000fe20008000000 */
[----:B------:R-:W-:-:S05]  /*1260*/  UMOV UR11, UR9 ;  /* 0x00000009000b7c82 */ /* 0x000fca0008000000 */
.L_x_13:
[----:B------:R-:W-:Y:S01]  /*1270*/  USHF.R.U64 UR9, UR10, UR22, UR11 ;  /* 0x000000160a097299 */ /* 0x000fe2000800120b */
[----:B------:R-:W-:Y:S01]  /*1280*/  IMAD.MOV.U32 R4, RZ, RZ, 0x1 ;  /* 0x00000001ff047424 */ /* 0x000fe200078e00ff */
[----:B------:R-:W-:Y:S01]  /*1290*/  USHF.L.U32 UR8, UR24, UR21, URZ ;  /* 0x0000001518087299 */ /* 0x000fe2000800063f */
[----:B------:R-:W-:Y:S01]  /*12a0*/  IMAD.U32 R19, RZ, RZ, UR4 ;  /* 0x00000004ff137e24 */ /* 0x000fe2000f8e00ff */
[----:B------:R-:W-:Y:S02]  /*12b0*/  ULOP3.LUT UR15, UR25, UR15, URZ, 0xc0, !UPT ;  /* 0x0000000f190f7292 */ /* 0x000fe4000f8ec03f */
[----:B------:R-:W-:Y:S02]  /*12c0*/  UIADD3 UR10, -UR9, URZ, URZ ;  /* 0x0000003f090a7290 */ /* 0x000fe4000fffe13f */
[----:B------:R-:W-:Y:S02]  /*12d0*/  UIMAD UR15, UR8, UR9, UR15 ;  /* 0x00000009080f72a4 */ /* 0x000fe4000f8e020f */
[----:B------:R-:W-:-:S02]  /*12e0*/  ULOP3.LUT UR19, UR20, UR19, URZ, 0xc0, !UPT ;  /* 0x0000001314137292 */ /* 0x000fc4000f8ec03f */
[----:B------:R-:W-:Y:S01]  /*12f0*/  UIMAD UR8, UR10, UR23, UR26 ;  /* 0x000000170a0872a4 */ /* 0x000fe2000f8e021a */
[----:B------:R-:W-:Y:S01]  /*1300*/  ULDC UR9, c[0x0][0x610] ;  /* 0x0001840000097ab9 */ /* 0x000fe20000000800 */
[----:B------:R-:W-:Y:S02]  /*1310*/  UISETP.NE.AND UP1, UPT, UR40, URZ, UPT ;  /* 0x0000003f2800728c */ /* 0x000fe4000bf25270 */
[----:B------:R-:W-:Y:S02]  /*1320*/  UIMAD UR7, UR15, UR9, UR7 ;  /* 0x000000090f0772a4 */ /* 0x000fe4000f8e0207 */
[----:B------:R-:W-:-:S04]  /*1330*/  UIMAD UR8, UR8, UR5, UR19 ;  /* 0x00000005080872a4 */ /* 0x000fc8000f8e0213 */
[----:B------:R-:W-:Y:S02]  /*1340*/  USEL UR5, UR8, UR7, !UP1 ;  /* 0x0000000708057287 */ /* 0x000fe4000c800000 */
[----:B------:R-:W-:-:S04]  /*1350*/  USEL UR7, UR7, UR8, !UP1 ;  /* 0x0000000807077287 */ /* 0x000fc8000c800000 */
[----:B------:R-:W-:Y:S02]  /*1360*/  IMAD.U32 R2, RZ, RZ, UR5 ;  /* 0x00000005ff027e24 */ /* 0x000fe4000f8e00ff */
[----:B------:R-:W-:-:S07]  /*1370*/  IMAD.U32 R18, RZ, RZ, UR7 ;  /* 0x00000007ff127e24 */ /* 0x000fce000f8e00ff */
.L_x_11:
[----:B------:R-:W-:Y:S05]  /*1380*/  @!P1 BRA `(.L_x_14) ;  /* 0x00000000000c9947 */ /* 0x000fea0003800000 */
[----:B------:R-:W-:Y:S01]  /*1390*/  UCGABAR_WAIT ;  /* 0x0000000000007dc7 */ /* 0x000fe20008000000 */
[----:B------:R-:W-:Y:S01]  /*13a0*/  CCTL.IVALL ;  /* 0x00000000ff00798f */ /* 0x000fe20002000000 */
[----:B------:R-:W-:Y:S05]  /*13b0*/  BRA `(.L_x_15) ;  /* 0x0000000000047947 */ /* 0x000fea0003800000 */
.L_x_14:
[----:B------:R-:W-:Y:S06]  /*13c0*/  BAR.SYNC.DEFER_BLOCKING 0x0 ;  /* 0x0000000000007b1d */ /* 0x000fec0000010000 */
.L_x_15:
[----:B------:R-:W-:Y:S02]  /*13d0*/  ULDC UR4, c[0x0][0x28c] ;  /* 0x0000a30000047ab9 */ /* 0x000fe40000000800 */
[----:B------:R-:W-:-:S04]  /*13e0*/  UIADD3 UR4, UR4, 0x7f, URZ ;  /* 0x0000007f04047890 */ /* 0x000fc8000fffe03f */
[----:B------:R-:W-:-:S04]  /*13f0*/  USHF.R.S32.HI UR5, URZ, 0x1f, UR4 ;  /* 0x0000001f3f057899 */ /* 0x000fc80008011404 */
[----:B------:R-:W-:-:S04]  /*1400*/  ULEA.HI UR5, UR5, UR4, URZ, 0x7 ;  /* 0x0000000405057291 */ /* 0x000fc8000f8f383f */
[----:B------:R-:W-:Y:S01]  /*1410*/  USHF.R.S32.HI UR37, URZ, 0x7, UR5 ;  /* 0x000000073f257899 */ /* 0x000fe20008011405 */
[----:B------:R-:W-:Y:S11]  /*1420*/  @!P2 BRA `(.L_x_16) ;  /* 0x0000009400d8a947 */ /* 0x000ff60003800000 */
[----:B------:R-:W-:-:S06]  /*1430*/  UISETP.GT.U32.AND UP1, UPT, UR14, 0x1, UPT ;  /* 0x000000010e00788c */ /* 0x000fcc000bf24070 */
[----:B------:R-:W-:-:S13]  /*1440*/  PLOP3.LUT P0, PT, PT, PT, UP1, 0x80, 0x0 ;  /* 0x000000000000781c */ /* 0x000fda0003f0f018 */
[----:B------:R-:W-:Y:S05]  /*1450*/  @P0 EXIT ;  /* 0x000000000000094d */ /* 0x000fea0003800000 */
.L_x_17:
[----:B------:R-:W-:-:S08]  /*1460*/  NOP ;  /* 0x0000000000007918 */ /* 0x000fd00000000000 */
[----:B------:R-:W0:Y:S02]  /*1470*/  USETMAXREG.TRY_ALLOC.CTAPOOL UP1, 0xe8 ;  /* 0x000000e8000079c8 */ /* 0x000e240008020600 */
[----:B0-----:R-:W-:-:S13]  /*1480*/  PLOP3.LUT P0, PT, PT, PT, UP1, 0x80, 0x0 ;  /* 0x000000000000781c */ /* 0x001fda0003f0f018 */
[----:B------:R-:W-:Y:S05]  /*1490*/  @!P0 BRA `(.L_x_17) ;  /* 0xfffffffc00f08947 */ /* 0x000fea000383ffff */
[----:B------:R-:W-:-:S13]  /*14a0*/  LOP3.LUT P0, RZ, R4, 0xff, RZ, 0xc0, !PT ;  /* 0x000000ff04ff7812 */ /* 0x000fda000780c0ff */
[----:B------:R-:W-:Y:S05]  /*14b0*/  @!P0 EXIT ;  /* 0x000000000000894d */ /* 0x000fea0003800000 */
[----:B------:R-:W0:Y:S01]  /*14c0*/  S2UR UR5, SR_CgaCtaId ;  /* 0x00000000000579c3 */ /* 0x000e220000008800 */
[----:B------:R-:W-:Y:S01]  /*14d0*/  VIADD R7, R7, 0xffffffff ;  /* 0xffffffff07077836 */ /* 0x000fe20000000000 */
[CC--:B------:R-:W-:Y:S01]  /*14e0*/  LEA.HI R0, R6.reuse, R3.reuse, RZ, 0x2 ;  /* 0x0000000306007211 */ /* 0x0c0fe200078f10ff */
[----:B------:R-:W-:Y:S01]  /*14f0*/  UMOV UR43, 0x400 ;  /* 0x00000400002b7882 */ /* 0x000fe20000000000 */
[----:B------:R-:W-:Y:S01]  /*1500*/  LEA.HI R6, R6, R3, RZ, 0x5 ;  /* 0x0000000306067211 */ /* 0x000fe200078f28ff */
[----:B------:R-:W-:Y:S01]  /*1510*/  USHF.R.U32.HI UR4, URZ, 0x1, UR37 ;  /* 0x000000013f047899 */ /* 0x000fe20008011625 */
[----:B------:R-:W-:Y:S01]  /*1520*/  R2UR UR45, R7 ;  /* 0x00000000072d72ca */ /* 0x000fe200000e0000 */
[----:B------:R-:W-:Y:S01]  /*1530*/  ULOP3.LUT UR44, UR37, 0x1, URZ, 0xc0, !UPT ;  /* 0x00000001252c7892 */ /* 0x000fe2000f8ec03f */
[--C-:B------:R-:W-:Y:S01]  /*1540*/  SHF.R.S32.HI R154, RZ, 0x2, R0.reuse ;  /* 0x00000002ff9a7819 */ /* 0x100fe20000011400 */
[----:B------:R-:W-:Y:S01]  /*1550*/  UISETP.LT.AND UP1, UPT, UR37, 0x1, UPT ;  /* 0x000000012500788c */ /* 0x000fe2000bf21270 */
[----:B------:R-:W-:Y:S01]  /*1560*/  SHF.R.S32.HI R5, RZ, 0x1f, R0 ;  /* 0x0000001fff057819 */ /* 0x000fe20000011400 */
[----:B------:R-:W-:Y:S01]  /*1570*/  ULOP3.LUT UR4, UR4, 0x1, URZ, 0xc0, !UPT ;  /* 0x0000000104047892 */ /* 0x000fe2000f8ec03f */
[----:B------:R-:W-:Y:S01]  /*1580*/  LOP3.LUT R156, R0, 0xfffffffc, RZ, 0xc0, !PT ;  /* 0xfffffffc009c7812 */ /* 0x000fe200078ec0ff */
[----:B------:R-:W-:Y:S01]  /*1590*/  ULDC UR6, c[0x0][0x284] ;  /* 0x0000a10000067ab9 */ /* 0x000fe20000000800 */
[----:B------:R-:W-:Y:S01]  /*15a0*/  LEA.HI R5, R5, R154, RZ, 0x3 ;  /* 0x0000009a05057211 */ /* 0x000fe200078f18ff */
[----:B------:R-:W-:Y:S01]  /*15b0*/  USEL UR44, UR44, URZ, !UP0 ;  /* 0x0000003f2c2c7287 */ /* 0x000fe2000c000000 */
[----:B------:R-:W-:Y:S01]  /*15c0*/  ISETP.NE.AND P0, PT, R7, RZ, PT ;  /* 0x000000ff0700720c */ /* 0x000fe20003f05270 */
[----:B------:R-:W-:Y:S01]  /*15d0*/  USEL UR47, UR37, 0x1, UP1 ;  /* 0x00000001252f7887 */ /* 0x000fe20008800000 */
[----:B------:R-:W-:Y:S01]  /*15e0*/  LOP3.LUT R5, R5, 0xfffffff8, RZ, 0xc0, !PT ;  /* 0xfffffff805057812 */ /* 0x000fe200078ec0ff */
[----:B------:R-:W-:Y:S01]  /*15f0*/  USHF.L.U32 UR45, UR45, 0x3, URZ ;  /* 0x000000032d2d7899 */ /* 0x000fe2000800063f */
[----:B------:R-:W-:Y:S01]  /*1600*/  IMAD.IADD R156, R3, 0x1, -R156 ;  /* 0x00000001039c7824 */ /* 0x000fe200078e0a9c */
[----:B------:R-:W-:Y:S01]  /*1610*/  UISETP.EQ.U32.AND UP0, UPT, UR4, 0x1, !UP0 ;  /* 0x000000010400788c */ /* 0x000fe2000c702070 */
[----:B------:R-:W-:Y:S01]  /*1620*/  SEL R170, RZ, 0x1, P0 ;  /* 0x00000001ffaa7807 */ /* 0x000fe20000000000 */
[----:B------:R-:W-:Y:S01]  /*1630*/  IMAD.IADD R154, R154, 0x1, -R5 ;  /* 0x000000019a9a7824 */ /* 0x000fe200078e0a05 */
[----:B0-----:R-:W-:Y:S01]  /*1640*/  ULEA UR43, UR5, UR43, 0x18 ;  /* 0x0000002b052b7291 */ /* 0x001fe2000f8ec03f */
[----:B------:R-:W-:Y:S01]  /*1650*/  SHF.R.S32.HI R5, RZ, 0x5, R6 ;  /* 0x00000005ff057819 */ /* 0x000fe20000011406 */
[----:B------:R-:W-:Y:S01]  /*1660*/  IMAD.U32 R158, RZ, RZ, UR45 ;  /* 0x0000002dff9e7e24 */ /* 0x000fe2000f8e00ff */
[----:B------:R-:W-:Y:S01]  /*1670*/  ULOP3.LUT UR36, UR42, 0x1, URZ, 0xfc, !UPT ;  /* 0x000000012a247892 */ /* 0x000fe2000f8efc3f */
[--C-:B------:R-:W-:Y:S01]  /*1680*/  SHF.R.S32.HI R155, RZ, 0x1f, R154.reuse ;  /* 0x0000001fff9b7819 */ /* 0x100fe2000001149a */
[----:B------:R-:W-:Y:S01]  /*1690*/  UIADD3 UR46, UR43, 0x30, URZ ;  /* 0x000000302b2e7890 */ /* 0x000fe2000fffe03f */
[C-C-:B------:R-:W-:Y:S01]  /*16a0*/  IMAD R161, R5.reuse, -0x10, -R154.reuse ;  /* 0xfffffff005a17824 */ /* 0x140fe200078e0a9a */
[C---:B------:R-:W-:Y:S01]  /*16b0*/  LOP3.LUT R160, R158.reuse, 0x8, RZ, 0xc0, !PT ;  /* 0x000000089ea07812 */ /* 0x040fe200078ec0ff */
[----:B------:R-:W-:Y:S01]  /*16c0*/  UIADD3 UR47, -UR47, UR37, URZ ;  /* 0x000000252f2f7290 */ /* 0x000fe2000fffe13f */
[----:B------:R-:W-:Y:S01]  /*16d0*/  IMAD.WIDE R154, R5, 0x10, R154 ;  /* 0x00000010059a7825 */ /* 0x000fe200078e029a */
[----:B------:R-:W-:Y:S01]  /*16e0*/  LOP3.LUT R158, R158, 0x8, RZ, 0xc, !PT ;  /* 0x000000089e9e7812 */ /* 0x000fe200078e0cff */
[----:B------:R-:W-:Y:S01]  /*16f0*/  USEL UR48, URZ, 0x1, !UP0 ;  /* 0x000000013f307887 */ /* 0x000fe2000c000000 */
[----:B------:R-:W-:Y:S01]  /*1700*/  LOP3.LUT R160, R160, 0x18, RZ, 0x3c, !PT ;  /* 0x00000018a0a07812 */ /* 0x000fe200078e3cff */
[----:B------:R-:W-:-:S02]  /*1710*/  IMAD.U32 R157, RZ, RZ, UR46 ;  /* 0x0000002eff9d7e24 */ /* 0x000fc4000f8e00ff */
[----:B------:R-:W-:Y:S02]  /*1720*/  VIADD R161, R161, UR6 ;  /* 0x00000006a1a17c36 */ /* 0x000fe40008000000 */
[----:B------:R-:W-:-:S07]  /*1730*/  VIADD R159, R157, UR45 ;  /* 0x0000002d9d9f7c36 */ /* 0x000fce0008000000 */
.L_x_293:
[----:B------:R-:W-:Y:S01]  /*1740*/  SHF.L.U32 R0, R170, 0x1f, RZ ;  /* 0x0000001faa007819 */ /* 0x000fe200000006ff */
[----:B------:R-:W-:Y:S02]  /*1750*/  ULDC UR4, c[0x0][0x28c] ;  /* 0x0000a30000047ab9 */ /* 0x000fe40000000800 */
[----:B------:R-:W-:Y:S01]  /*1760*/  ISETP.LT.AND P1, PT, RZ, UR4, PT ;  /* 0x00000004ff007c0c */ /* 0x000fe2000bf21270 */
[----:B------:R-:W0:Y:S02]  /*1770*/  SYNCS.PHASECHK.TRANS64.TRYWAIT P0, [R157+UR45], R0 ;  /* 0x000000009d0075a7 */ /* 0x000e24000800016d */
[----:B01234-:R-:W-:Y:S10]  /*1780*/  @!P0 BRA `(.L_x_18) ;  /* 0x000000a400388947 */ /* 0x01fff40003800000 */
.L_x_313:
[----:B------:R-:W-:Y:S05]  /*1790*/  @P1 BRA `(.L_x_19) ;  /* 0x0000000000401947 */ /* 0x000fea0003800000 */
[----:B0-----:R-:W-:Y:S01]  /*17a0*/  MOV R0, 0x0 ;  /* 0x0000000000007802 */ /* 0x001fe20000000f00 */
[----:B------:R-:W-:Y:S01]  /*17b0*/  ULDC.64 UR4, c[0x4][0x68] ;  /* 0x01001a0000047ab9 */ /* 0x000fe20000000a00 */
[----:B------:R-:W-:Y:S01]  /*17c0*/  ULDC.64 UR6, c[0x4][0x8] ;  /* 0x0100020000067ab9 */ /* 0x000fe20000000a00 */
[----:B------:R-:W-:Y:S01]  /*17d0*/  IMAD.U32 R4, RZ, RZ, UR4 ;  /* 0x00000004ff047e24 */ /* 0x000fe2000f8e00ff */
[----:B------:R0:W1:Y:S01]  /*17e0*/  LDC.64 R14, c[0x4][R0] ;  /* 0x01000000000e7b82 */ /* 0x0000620000000a00 */
[----:B------:R-:W-:Y:S01]  /*17f0*/  IMAD.U32 R5, RZ, RZ, UR5 ;  /* 0x00000005ff057e24 */ /* 0x000fe2000f8e00ff */
[----:B------:R-:W-:Y:S01]  /*1800*/  ULDC.64 UR4, c[0x4][0x70] ;  /* 0x01001c0000047ab9 */ /* 0x000fe20000000a00 */
[----:B------:R-:W-:Y:S02]  /*1810*/  IMAD.U32 R10, RZ, RZ, UR6 ;  /* 0x00000006ff0a7e24 */ /* 0x000fe4000f8e00ff */
[----:B------:R-:W-:Y:S02]  /*1820*/  IMAD.U32 R6, RZ, RZ, UR4 ;  /* 0x00000004ff067e24 */ /* 0x000fe4000f8e00ff */
[----:B------:R-:W-:-:S02]  /*1830*/  IMAD.U32 R7, RZ, RZ, UR5 ;  /* 0x00000005ff077e24 */ /* 0x000fc4000f8e00ff */
[----:B------:R-:W-:Y:S02]  /*1840*/  IMAD.U32 R11, RZ, RZ, UR7 ;  /* 0x00000007ff0b7e24 */ /* 0x000fe4000f8e00ff */
[----:B------:R-:W-:Y:S02]  /*1850*/  IMAD.MOV.U32 R8, RZ, RZ, 0x1e1 ;  /* 0x000001e1ff087424 */ /* 0x000fe400078e00ff */
[----:B------:R-:W-:Y:S02]  /*1860*/  IMAD.MOV.U32 R12, RZ, RZ, 0x1 ;  /* 0x00000001ff0c7424 */ /* 0x000fe400078e00ff */
[----:B0-----:R-:W-:-:S07]  /*1870*/  IMAD.MOV.U32 R13, RZ, RZ, RZ ;  /* 0x000000ffff0d7224 */ /* 0x001fce00078e00ff */
[----:B------:R-:W-:-:S07]  /*1880*/  LEPC R20, `(.L_x_19) ;  /* 0x000000001014794e */ /* 0x000fce0000000000 */
[----:B-1---5:R-:W-:Y:S05]  /*1890*/  CALL.ABS.NOINC R14 ;  /* 0x000000000e007343 */ /* 0x022fea0003c00000 */
.L_x_19:
[----:B0-----:R-:W-:-:S05]  /*18a0*/  IMAD.U32 R0, RZ, RZ, UR36 ;  /* 0x00000024ff007e24 */ /* 0x001fca000f8e00ff */
[----:B------:R-:W-:-:S13]  /*18b0*/  ISETP.NE.AND P0, PT, R0, 0x3, PT ;  /* 0x000000030000780c */ /* 0x000fda0003f05270 */
[----:B------:R-:W-:Y:S05]  /*18c0*/  @!P0 BRA `(.L_x_20) ;  /* 0x0000000000048947 */ /* 0x000fea0003800000 */
[----:B------:R-:W-:Y:S01]  /*18d0*/  BPT.TRAP 0x1 ;  /* 0x000000040000795c */ /* 0x000fe20000300000 */
.L_x_20:
[----:B------:R-:W-:Y:S02]  /*18e0*/  IMAD.U32 R3, RZ, RZ, UR44 ;  /* 0x0000002cff037e24 */ /* 0x000fe4000f8e00ff */
[----:B------:R-:W-:-:S03]  /*18f0*/  IMAD.U32 R0, RZ, RZ, UR48 ;  /* 0x00000030ff007e24 */ /* 0x000fc6000f8e00ff */
[----:B------:R-:W-:Y:S02]  /*1900*/  LEA R3, R3, UR43, 0x3 ;  /* 0x0000002b03037c11 */ /* 0x000fe4000f8e18ff */
[----:B------:R-:W-:-:S04]  /*1910*/  SHF.L.U32 R0, R0, 0x1f, RZ ;  /* 0x0000001f00007819 */ /* 0x000fc800000006ff */
[----:B------:R0:W1:Y:S01]  /*1920*/  SYNCS.PHASECHK.TRANS64.TRYWAIT P1, [R3+URZ], R0 ;  /* 0x00000000030075a7 */ /* 0x000062000802017f */
[----:B------:R-:W-:Y:S05]  /*1930*/  @!P0 BRA `(.L_x_21) ;  /* 0x0000000000048947 */ /* 0x000fea0003800000 */
[----:B------:R-:W-:Y:S01]  /*1940*/  BPT.TRAP 0x1 ;  /* 0x000000040000795c */ /* 0x000fe20000300000 */
.L_x_21:
[----:B------:R-:W-:-:S05]  /*1950*/  IMAD.U32 R4, RZ, RZ, UR47 ;  /* 0x0000002fff047e24 */ /* 0x000fca000f8e00ff */
[----:B------:R-:W-:Y:S01]  /*1960*/  ISETP.GE.AND P2, PT, R4, 0x1, PT ;  /* 0x000000010400780c */ /* 0x000fe20003f46270 */
[----:B-1----:R-:W-:-:S12]  /*1970*/  @P1 BRA `(.L_x_22) ;  /* 0x0000000000081947 */ /* 0x002fd80003800000 */
[----:B------:R-:W1:Y:S02]  /*1980*/  SYNCS.PHASECHK.TRANS64.TRYWAIT P1, [R3+URZ], R0 ;  /* 0x00000000030075a7 */ /* 0x000e64000802017f */
[----:B-1----:R-:W-:Y:S05]  /*1990*/  @!P1 BRA `(.L_x_23) ;  /* 0x000000a000c89947 */ /* 0x002fea0003800000 */
.L_x_22:
[----:B------:R-:W-:Y:S05]  /*19a0*/  WARPSYNC.ALL ;  /* 0x0000000000007948 */ /* 0x000fea0003800000 */
[----:B------:R-:W-:Y:S01]  /*19b0*/  UIADD3 UR4, UR43, 0x100, URZ ;  /* 0x000001002b047890 */ /* 0x000fe2000fffe03f */
[----:B------:R-:W-:Y:S01]  /*19c0*/  WARPGROUP.ARRIVE ;  /* 0x00000000000079c5 */ /* 0x000fe20000000000 */
[----:B------:R-:W-:Y:S02]  /*19d0*/  UIADD3 UR5, UR43, 0x8100, URZ ;  /* 0x000081002b057890 */ /* 0x000fe4000fffe03f */
[----:B------:R-:W-:Y:S02]  /*19e0*/  USHF.R.U32.HI UR4, URZ, 0x4, UR4 ;  /* 0x000000043f047899 */ /* 0x000fe40008011604 */
[----:B------:R-:W-:-:S02]  /*19f0*/  USHF.R.U32.HI UR5, URZ, 0x4, UR5 ;  /* 0x000000043f057899 */ /* 0x000fc40008011605 */
[----:B------:R-:W-:Y:S02]  /*1a00*/  ULOP3.LUT UR4, UR4, 0x3fff, URZ, 0xc0, !UPT ;  /* 0x00003fff04047892 */ /* 0x000fe4000f8ec03f */
[----:B------:R-:W-:Y:S02]  /*1a10*/  ULOP3.LUT UR5, UR5, 0x3fff, URZ, 0xc0, !UPT ;  /* 0x00003fff05057892 */ /* 0x000fe4000f8ec03f */
[----:B------:R-:W-:Y:S02]  /*1a20*/  ULOP3.LUT UR4, UR4, 0x10000, URZ, 0xfc, !UPT ;  /* 0x0001000004047892 */ /* 0x000fe4000f8efc3f */
[----:B------:R-:W-:Y:S02]  /*1a30*/  ULOP3.LUT UR5, UR5, 0x10000, URZ, 0xfc, !UPT ;  /* 0x0001000005057892 */ /* 0x000fe4000f8efc3f */
[----:B------:R-:W-:Y:S02]  /*1a40*/  ULEA UR7, UR44, UR4, 0xa ;  /* 0x000000042c077291 */ /* 0x000fe4000f8e503f */
[----:B------:R-:W-:Y:S01]  /*1a50*/  ULEA UR6, UR44, UR5, 0xc ;  /* 0x000000052c067291 */ /* 0x000fe2000f8e603f */
[----:B------:R-:W-:Y:S01]  /*1a60*/  UMOV UR9, 0x40000040 ;  /* 0x4000004000097882 */ /* 0x000fe20000000000 */
[----:B------:R-:W-:-:S03]  /*1a70*/  UMOV UR11, 0x40000040 ;  /* 0x40000040000b7882 */ /* 0x000fc60000000000 */
[----:B------:R-:W-:Y:S02]  /*1a80*/  UMOV UR8, UR7 ;  /* 0x0000000700087c82 */ /* 0x000fe40008000000 */
[----:B------:R-:W-:Y:S02]  /*1a90*/  UMOV UR10, UR6 ;  /* 0x00000006000a7c82 */ /* 0x000fe40008000000 */
[----:B------:R-:W-:Y:S01]  /*1aa0*/  HGMMA.64x256x16.F32 R24, gdesc[UR8], RZ, !UPT, gsb0 ;  /* 0x03e00000081879f0 */ /* 0x000fe2000c0008ff */
[----:B------:R-:W-:Y:S02]  /*1ab0*/  UIADD3 UR8, UR7, 0x2, URZ ;  /* 0x0000000207087890 */ /* 0x000fe4000fffe03f */
[----:B------:R-:W-:Y:S01]  /*1ac0*/  UIADD3 UR10, UR6, 0x2, URZ ;  /* 0x00000002060a7890 */ /* 0x000fe2000fffe03f */
[----:B------:R-:W-:Y:S01]  /*1ad0*/  UMOV UR9, 0x40000040 ;  /* 0x4000004000097882 */ /* 0x000fe20000000000 */
[----:B------:R-:W-:Y:S01]  /*1ae0*/  UMOV UR11, 0x40000040 ;  /* 0x40000040000b7882 */ /* 0x000fe20000000000 */
[----:B------:R-:W-:-:S02]  /*1af0*/  WARPGROUP.DEPBAR.LE gsb0, 0x0 ;  /* 0x00008000000079c5 */ /* 0x000fc40000010000 */
[----:B------:R-:W-:-:S15]  /*1b00*/  WARPGROUP.ARRIVE ;  /* 0x00000000000079c5 */ /* 0x000fde0000000000 */
[----:B------:R-:W-:-:S05]  /*1b10*/  NOP ;  /* 0x0000000000007918 */ /* 0x000fca0000000000 */
[----:B------:R-:W-:Y:S01]  /*1b20*/  HGMMA.64x256x16.F32 R24, gdesc[UR8], R24, gsb0 ;  /* 0x03e00000081879f0 */ /* 0x000fe20008000818 */
[----:B------:R-:W-:Y:S02]  /*1b30*/  UIADD3 UR8, UR7, 0x4, URZ ;  /* 0x0000000407087890 */ /* 0x000fe4000fffe03f */
[----:B------:R-:W-:Y:S01]  /*1b40*/  UIADD3 UR10, UR6, 0x4, URZ ;  /* 0x00000004060a7890 */ /* 0x000fe2000fffe03f */
[----:B------:R-:W-:Y:S01]  /*1b50*/  UMOV UR9, 0x40000040 ;  /* 0x4000004000097882 */ /* 0x000fe20000000000 */
[----:B------:R-:W-:Y:S01]  /*1b60*/  UMOV UR11, 0x40000040 ;  /* 0x40000040000b7882 */ /* 0x000fe20000000000 */
[----:B------:R-:W-:Y:S02]  /*1b70*/  WARPGROUP.DEPBAR.LE gsb0, 0x0 ;  /* 0x00008000000079c5 */ /* 0x000fe40000010000 */
        /* <DEDUP_REMOVED lines=42> */
[----:B------:R-:W-:Y:S03]  /*1e20*/  HGMMA.64x256x16.F32 R24, gdesc[UR8], R24, gsb0 ;  /* 0x03e00000081879f0 */ /* 0x000fe60008000818 */
[----:B------:R-:W-:Y:S02]  /*1e30*/  WARPGROUP.DEPBAR.LE gsb0, 0x0 ;  /* 0x00008000000079c5 */ /* 0x000fe40000010000 */
[----:B------:R-:W-:Y:S05]  /*1e40*/  @!P2 BRA `(.L_x_24) ;  /* 0x0000000400a4a947 */ /* 0x000fea0003800000 */
[----:B------:R-:W-:Y:S01]  /*1e50*/  UIADD3 UR6, UR44, 0x1, URZ ;  /* 0x000000012c067890 */ /* 0x000fe2000fffe03f */
[----:B01----:R-:W-:Y:S02]  /*1e60*/  IMAD.U32 R0, RZ, RZ, UR47 ;  /* 0x0000002fff007e24 */ /* 0x003fe4000f8e00ff */
[----:B------:R-:W-:Y:S01]  /*1e70*/  IMAD.U32 R3, RZ, RZ, UR44 ;  /* 0x0000002cff037e24 */ /* 0x000fe2000f8e00ff */
[----:B------:R-:W-:-:S04]  /*1e80*/  UISETP.NE.AND UP0, UPT, UR6, 0x2, UPT ;  /* 0x000000020600788c */ /* 0x000fc8000bf05270 */
[----:B------:R-:W-:Y:S02]  /*1e90*/  USEL UR7, URZ, 0x1, UP0 ;  /* 0x000000013f077887 */ /* 0x000fe40008000000 */
[----:B------:R-:W-:Y:S02]  /*1ea0*/  USEL UR6, UR6, URZ, UP0 ;  /* 0x0000003f06067287 */ /* 0x000fe40008000000 */
[----:B------:R-:W-:-:S06]  /*1eb0*/  ULOP3.LUT UR7, UR48, UR7, URZ, 0x3c, !UPT ;  /* 0x0000000730077292 */ /* 0x000fcc000f8e3c3f */
[----:B------:R-:W-:-:S07]  /*1ec0*/  IMAD.U32 R6, RZ, RZ, UR7 ;  /* 0x00000007ff067e24 */ /* 0x000fce000f8e00ff */
.L_x_31:
[----:B------:R-:W-:Y:S05]  /*1ed0*/  @!P0 BRA `(.L_x_25) ;  /* 0x0000000000048947 */ /* 0x000fea0003800000 */
[----:B------:R-:W-:Y:S01]  /*1ee0*/  BPT.TRAP 0x1 ;  /* 0x000000040000795c */ /* 0x000fe20000300000 */
.L_x_25:
[----:B------:R-:W-:Y:S01]  /*1ef0*/  ULEA UR7, UR6, UR43, 0x3 ;  /* 0x0000002b06077291 */ /* 0x000fe2000f8e183f */
[----:B------:R-:W-:-:S08]  /*1f00*/  SHF.L.U32 R4, R6, 0x1f, RZ ;  /* 0x0000001f06047819 */ /* 0x000fd000000006ff */
[----:B------:R0:W1:Y:S01]  /*1f10*/  SYNCS.PHASECHK.TRANS64.TRYWAIT P1, [UR7], R4 ;  /* 0x00000004ff0075a7 */ /* 0x0000620008020147 */
[----:B------:R-:W-:Y:S05]  /*1f20*/  @!P0 BRA `(.L_x_26) ;  /* 0x0000000000048947 */ /* 0x000fea0003800000 */
[----:B------:R-:W-:Y:S01]  /*1f30*/  BPT.TRAP 0x1 ;  /* 0x000000040000795c */ /* 0x000fe20000300000 */
.L_x_26:
[----:B-1----:R-:W-:Y:S05]  /*1f40*/  @P1 BRA `(.L_x_27) ;  /* 0x0000000000081947 */ /* 0x002fea0003800000 */
[----:B------:R-:W1:Y:S02]  /*1f50*/  SYNCS.PHASECHK.TRANS64.TRYWAIT P1, [UR7], R4 ;  /* 0x00000004ff0075a7 */ /* 0x000e640008020147 */
[----:B-1----:R-:W-:Y:S05]  /*1f60*/  @!P1 BRA `(.L_x_28) ;  /* 0x0000009c00689947 */ /* 0x002fea0003800000 */
.L_x_27:
[----:B------:R-:W-:Y:S01]  /*1f70*/  ULEA UR12, UR6, UR4, 0xa ;  /* 0x00000004060c7291 */ /* 0x000fe2000f8e503f */
[----:B------:R-:W-:Y:S01]  /*1f80*/  WARPGROUP.ARRIVE ;  /* 0x00000000000079c5 */ /* 0x000fe20000000000 */
[----:B------:R-:W-:Y:S01]  /*1f90*/  ULEA UR7, UR6, UR5, 0xc ;  /* 0x0000000506077291 */ /* 0x000fe2000f8e603f */
[----:B------:R-:W-:Y:S01]  /*1fa0*/  UMOV UR9, 0x40000040 ;  /* 0x4000004000097882 */ /* 0x000fe20000000000 */
[----:B------:R-:W-:-:S03]  /*1fb0*/  UMOV UR11, 0x40000040 ;  /* 0x40000040000b7882 */ /* 0x000fc60000000000 */
[----:B------:R-:W-:Y:S02]  /*1fc0*/  UMOV UR8, UR12 ;  /* 0x0000000c00087c82 */ /* 0x000fe40008000000 */
[----:B------:R-:W-:Y:S02]  /*1fd0*/  UMOV UR10, UR7 ;  /* 0x00000007000a7c82 */ /* 0x000fe40008000000 */
[----:B------:R-:W-:Y:S01]  /*1fe0*/  HGMMA.64x256x16.F32 R24, gdesc[UR8], R24, gsb0 ;  /* 0x03e00000081879f0 */ /* 0x000fe20008000818 */
        /* <DEDUP_REMOVED lines=58> */
[----:B------:R-:W-:Y:S01]  /*2390*/  BPT.TRAP 0x1 ;  /* 0x000000040000795c */ /* 0x000fe20000300000 */
.L_x_29:
[----:B------:R-:W-:Y:S01]  /*23a0*/  ISETP.NE.AND P1, PT, R152, RZ, PT ;  /* 0x000000ff9800720c */ /* 0x000fe20003f25270 */
[----:B------:R-:W-:-:S12]  /*23b0*/  UISETP.GT.U32.AND UP0, UPT, UR42, 0x1, UPT ;  /* 0x000000012a00788c */ /* 0x000fd8000bf04070 */
[----:B01----:R-:W-:-:S05]  /*23c0*/  @P1 LEA R4, R3, UR43, 0x3 ;  /* 0x0000002b03041c11 */ /* 0x003fca000f8e18ff */
[----:B------:R-:W-:-:S05]  /*23d0*/  @P1 VIADD R4, R4, 0x10 ;  /* 0x0000001004041836 */ /* 0x000fca0000000000 */
[----:B------:R-:W-:-:S04]  /*23e0*/  @P1 PRMT R4, R153, 0x654, R4 ;  /* 0x0000065499041816 */ /* 0x000fc80000000004 */
[----:B------:R0:W-:Y:S01]  /*23f0*/  @P1 SYNCS.ARRIVE.TRANS64.RED.A1T0 RZ, [R4+URZ], RZ ;  /* 0x000000ff04ff19a7 */ /* 0x0001e2000810043f */
[----:B------:R-:W-:-:S13]  /*2400*/  PLOP3.LUT P1, PT, PT, PT, UP0, 0x80, 0x0 ;  /* 0x000000000000781c */ /* 0x000fda0003f2f008 */
[----:B0-----:R-:W-:Y:S05]  /*2410*/  @P1 BRA `(.L_x_30) ;  /* 0x0000000000041947 */ /* 0x001fea0003800000 */
[----:B------:R-:W-:Y:S01]  /*2420*/  BPT.TRAP 0x1 ;  /* 0x000000040000795c */ /* 0x000fe20000300000 */
.L_x_30:
[----:B------:R-:W-:Y:S01]  /*2430*/  UIADD3 UR6, UR6, 0x1, URZ ;  /* 0x0000000106067890 */ /* 0x000fe2000fffe03f */
[C---:B------:R-:W-:Y:S01]  /*2440*/  ISETP.GT.AND P2, PT, R0.reuse, 0x1, PT ;  /* 0x000000010000780c */ /* 0x040fe20003f44270 */
[----:B------:R-:W-:Y:S02]  /*2450*/  VIADD R3, R3, 0x1 ;  /* 0x0000000103037836 */ /* 0x000fe40000000000 */
[----:B------:R-:W-:Y:S01]  /*2460*/  UISETP.NE.AND UP0, UPT, UR6, 0x2, UPT ;  /* 0x000000020600788c */ /* 0x000fe2000bf05270 */
[----:B------:R-:W-:Y:S02]  /*2470*/  VIADD R0, R0, 0xffffffff ;  /* 0xffffffff00007836 */ /* 0x000fe40000000000 */
[C---:B------:R-:W-:Y:S01]  /*2480*/  ISETP.NE.AND P1, PT, R3.reuse, 0x2, PT ;  /* 0x000000020300780c */ /* 0x040fe20003f25270 */
[----:B------:R-:W-:Y:S02]  /*2490*/  USEL UR7, URZ, 0x1, UP0 ;  /* 0x000000013f077887 */ /* 0x000fe40008000000 */
[----:B------:R-:W-:Y:S01]  /*24a0*/  USEL UR6, UR6, URZ, UP0 ;  /* 0x0000003f06067287 */ /* 0x000fe20008000000 */
[----:B------:R-:W-:-:S03]  /*24b0*/  SEL R3, R3, RZ, P1 ;  /* 0x000000ff03037207 */ /* 0x000fc60000800000 */
[----:B------:R-:W-:Y:S01]  /*24c0*/  LOP3.LUT R6, R6, UR7, RZ, 0x3c, !PT ;  /* 0x0000000706067c12 */ /* 0x000fe2000f8e3cff */
[----:B------:R-:W-:Y:S07]  /*24d0*/  @P2 BRA `(.L_x_31) ;  /* 0xfffffff8007c2947 */ /* 0x000fee000383ffff */
.L_x_24:
[----:B------:R-:W-:Y:S01]  /*24e0*/  ULDC UR4, c[0x0][0x28c] ;  /* 0x0000a30000047ab9 */ /* 0x000fe20000000800 */
[----:B------:R2:W-:Y:S01]  /*24f0*/  SYNCS.ARRIVE.TRANS64.A1T0 RZ, [R158+UR46], RZ ;  /* 0x000000ff9eff79a7 */ /* 0x0005e2000810002e */
[----:B------:R-:W-:-:S06]  /*2500*/  UISETP.GE.AND UP0, UPT, UR4, 0x1, UPT ;  /* 0x000000010400788c */ /* 0x000fcc000bf06270 */
[----:B------:R-:W-:-:S13]  /*2510*/  PLOP3.LUT P1, PT, PT, PT, UP0, 0x80, 0x0 ;  /* 0x000000000000781c */ /* 0x000fda0003f2f008 */
[----:B--2---:R-:W-:Y:S05]  /*2520*/  @!P1 BRA `(.L_x_32) ;  /* 0x0000000000409947 */ /* 0x004fea0003800000 */
[----:B------:R-:W-:Y:S05]  /*2530*/  @!P0 BRA `(.L_x_33) ;  /* 0x0000000000048947 */ /* 0x000fea0003800000 */
[----:B------:R-:W-:Y:S01]  /*2540*/  BPT.TRAP 0x1 ;  /* 0x000000040000795c */ /* 0x000fe20000300000 */
.L_x_33:
[----:B------:R-:W-:Y:S01]  /*2550*/  ISETP.NE.AND P0, PT, R152, RZ, PT ;  /* 0x000000ff9800720c */ /* 0x000fe20003f05270 */
[----:B01----:R-:W-:-:S12]  /*2560*/  IMAD.U32 R3, RZ, RZ, UR43 ;  /* 0x0000002bff037e24 */ /* 0x003fd8000f8e00ff */
[----:B------:R-:W-:-:S05]  /*2570*/  VOTEU.ANY UP0, P0 ;  /* 0x00000000003f7886 */ /* 0x000fca0000000100 */
[----:B------:R-:W-:Y:S02]  /*2580*/  @UP0 UIADD3 UR5, UR47, UR44, URZ ;  /* 0x0000002c2f050290 */ /* 0x000fe4000fffe03f */
[----:B------:R-:W-:-:S04]  /*2590*/  UISETP.GT.U32.AND UP0, UPT, UR42, 0x1, UPT ;  /* 0x000000012a00788c */ /* 0x000fc8000bf04070 */
[----:B------:R-:W-:-:S04]  /*25a0*/  IMAD.U32 R0, RZ, RZ, UR5 ;  /* 0x00000005ff007e24 */ /* 0x000fc8000f8e00ff */
[----:B------:R-:W-:-:S05]  /*25b0*/  @P0 IMAD.SHL.U32 R0, R0, 0x8, RZ ;  /* 0x0000000800000824 */ /* 0x000fca00078e00ff */
[----:B------:R-:W-:-:S04]  /*25c0*/  @P0 LOP3.LUT R0, R0, 0x8, RZ, 0xc0, !PT ;  /* 0x0000000800000812 */ /* 0x000fc800078ec0ff */
[----:B------:R-:W-:-:S04]  /*25d0*/  @P0 IADD3 R0, R3, 0x10, R0 ;  /* 0x0000001003000810 */ /* 0x000fc80007ffe000 */
[----:B------:R-:W-:-:S04]  /*25e0*/  @P0 PRMT R0, R153, 0x654, R0 ;  /* 0x0000065499000816 */ /* 0x000fc80000000000 */
[----:B------:R2:W-:Y:S01]  /*25f0*/  @P0 SYNCS.ARRIVE.TRANS64.RED.A1T0 RZ, [R0+URZ], RZ ;  /* 0x000000ff00ff09a7 */ /* 0x0005e2000810043f */
[----:B------:R-:W-:-:S13]  /*2600*/  PLOP3.LUT P0, PT, PT, PT, UP0, 0x80, 0x0 ;  /* 0x000000000000781c */ /* 0x000fda0003f0f008 */
[----:B--2---:R-:W-:Y:S05]  /*2610*/  @P0 BRA `(.L_x_32) ;  /* 0x0000000000040947 */ /* 0x004fea0003800000 */
[----:B------:R-:W-:Y:S01]  /*2620*/  BPT.TRAP 0x1 ;  /* 0x000000040000795c */ /* 0x000fe20000300000 */
.L_x_32:
[----:B01----:R-:W-:Y:S01]  /*2630*/  SHF.L.U32 R0, R170, 0x1f, RZ ;  /* 0x0000001faa007819 */ /* 0x003fe200000006ff */
[----:B------:R-:W-:Y:S01]  /*2640*/  ULEA UR6, UR37, UR44, 0x1 ;  /* 0x0000002c25067291 */ /* 0x000fe2000f8e083f */
[----:B------:R-:W0:Y:S01]  /*2650*/  LDC R7, c[0x0][0x288] ;  /* 0x0000a200ff077b82 */ /* 0x000e220000000800 */
[----:B------:R-:W-:Y:S01]  /*2660*/  UIADD3 UR4, UR4, 0xfe, URZ ;  /* 0x000000fe04047890 */ /* 0x000fe2000fffe03f */
[----:B------:R-:W-:Y:S01]  /*2670*/  IMAD.SHL.U32 R8, R156, 0x2, RZ ;  /* 0x000000029c087824 */ /* 0x000fe200078e00ff */
[----:B------:R-:W-:Y:S02]  /*2680*/  USHF.R.U32.HI UR5, URZ, 0x1, UR6 ;  /* 0x000000013f057899 */ /* 0x000fe40008011606 */
[----:B------:R-:W-:Y:S02]  /*2690*/  UISETP.GT.U32.AND UP0, UPT, UR6, 0x1, UPT ;  /* 0x000000010600788c */ /* 0x000fe4000bf04070 */
[----:B------:R-:W-:Y:S01]  /*26a0*/  ULOP3.LUT UR5, UR5, 0x1, URZ, 0xc0, !UPT ;  /* 0x0000000105057892 */ /* 0x000fe2000f8ec03f */
[----:B------:R-:W1:Y:S01]  /*26b0*/  SYNCS.PHASECHK.TRANS64.TRYWAIT P0, [R157+UR45+0x10], R0 ;  /* 0x000010009d0075a7 */ /* 0x000e62000800016d */
[----:B------:R-:W-:Y:S01]  /*26c0*/  UISETP.LT.U32.AND UP0, UPT, UR4, 0xff, UP0 ;  /* 0x000000ff0400788c */ /* 0x000fe20008701070 */
[----:B------:R-:W-:Y:S01]  /*26d0*/  SHF.R.S32.HI R9, RZ, 0x1f, R8 ;  /* 0x0000001fff097819 */ /* 0x000fe20000011408 */
[----:B------:R-:W-:-:S02]  /*26e0*/  UISETP.NE.U32.AND UP1, UPT, UR5, 0x1, UPT ;  /* 0x000000010500788c */ /* 0x000fc4000bf25070 */
[----:B------:R-:W-:Y:S02]  /*26f0*/  USEL UR5, URZ, 0x1, !UP0 ;  /* 0x000000013f057887 */ /* 0x000fe4000c000000 */
[----:B------:R-:W-:-:S04]  /*2700*/  UISETP.GT.U32.AND UP1, UPT, UR4, 0xfe, !UP1 ;  /* 0x000000fe0400788c */ /* 0x000fc8000cf24070 */
[----:B------:R-:W-:-:S04]  /*2710*/  USEL UR4, URZ, 0x1, !UP1 ;  /* 0x000000013f047887 */ /* 0x000fc8000c800000 */
[----:B------:R-:W-:Y:S01]  /*2720*/  ULOP3.LUT UR48, UR4, UR48, UR5, 0x96, !UPT ;  /* 0x0000003004307292 */ /* 0x000fe2000f8e9605 */
[----:B01----:R-:W-:Y:S11]  /*2730*/  @!P0 BRA `(.L_x_34) ;  /* 0x00000094008c8947 */ /* 0x003ff60003800000 */
.L_x_314:
[----:B------:R-:W-:Y:S01]  /*2740*/  IMAD.SHL.U32 R4, R18, 0x40, RZ ;  /* 0x0000004012047824 */ /* 0x000fe200078e00ff */
[----:B------:R-:W-:Y:S01]  /*2750*/  ULDC UR6, c[0x0][0x284] ;  /* 0x0000a10000067ab9 */ /* 0x000fe20000000800 */
[----:B------:R-:W-:Y:S01]  /*2760*/  IMAD.SHL.U32 R12, R2, 0x100, RZ ;  /* 0x00000100020c7824 */ /* 0x000fe200078e00ff */
[----:B------:R-:W-:Y:S01]  /*2770*/  SHF.R.S32.HI R165, RZ, 0x1f, R19 ;  /* 0x0000001fffa57819 */ /* 0x000fe20000011413 */
[----:B------:R-:W-:Y:S01]  /*2780*/  ULDC.64 UR4, c[0x0][0x5d0] ;  /* 0x0001740000047ab9 */ /* 0x000fe20000000a00 */
[----:B------:R-:W-:Y:S01]  /*2790*/  ISETP.GE.AND P0, PT, R4, UR6, PT ;  /* 0x0000000604007c0c */ /* 0x000fe2000bf06270 */
[----:B------:R-:W-:Y:S01]  /*27a0*/  IMAD.WIDE.U32 R2, R19, UR4, R8 ;  /* 0x0000000413027c25 */ /* 0x000fe2000f8e0008 */
[----:B------:R-:W-:Y:S01]  /*27b0*/  SHF.R.S32.HI R13, RZ, 0x1f, R12 ;  /* 0x0000001fff0d7819 */ /* 0x000fe2000001140c */
[----:B------:R-:W-:Y:S01]  /*27c0*/  ULOP3.LUT UR44, UR44, 0x1, URZ, 0xc0, !UPT ;  /* 0x000000012c2c7892 */ /* 0x000fe2000f8ec03f */
[C---:B------:R-:W-:Y:S01]  /*27d0*/  ISETP.GE.OR P0, PT, R12.reuse, R7, P0 ;  /* 0x000000070c00720c */ /* 0x040fe20000706670 */
[----:B0-----:R-:W-:Y:S01]  /*27e0*/  IMAD R0, R165, UR4, RZ ;  /* 0x00000004a5007c24 */ /* 0x001fe2000f8e02ff */
[----:B------:R-:W-:-:S03]  /*27f0*/  IADD3 R2, P1, R12, R2, RZ ;  /* 0x000000020c027210 */ /* 0x000fc60007f3e0ff */
[----:B------:R-:W-:-:S05]  /*2800*/  IMAD R5, R19, UR5, R0 ;  /* 0x0000000513057c24 */ /* 0x000fca000f8e0200 */
[----:B------:R-:W-:-:S03]  /*2810*/  IADD3.X R3, R13, R3, R5, P1, !PT ;  /* 0x000000030d037210 */ /* 0x000fc60000ffe405 */
[----:B------:R-:W-:Y:S05]  /*2820*/  @P0 BRA `(.L_x_35) ;  /* 0x0000007c00040947 */ /* 0x000fea0003800000 */
[----:B------:R-:W0:Y:S01]  /*2830*/  LDC.64 R10, c[0x0][0x5c8] ;  /* 0x00017200ff0a7b82 */ /* 0x000e220000000a00 */
[----:B-----5:R-:W-:Y:S01]  /*2840*/  FSETP.NEU.AND P0, PT, R22, RZ, PT ;  /* 0x000000ff1600720b */ /* 0x020fe20003f0d000 */
[----:B------:R-:W-:Y:S01]  /*2850*/  IMAD R5, R156, -0x2, R7 ;  /* 0xfffffffe9c057824 */ /* 0x000fe200078e0207 */
[----:B------:R-:W-:Y:S01]  /*2860*/  BSSY B0, `(.L_x_35) ;  /* 0x00007bd000007945 */ /* 0x000fe20003800000 */
[----:B------:R-:W-:-:S04]  /*2870*/  IMAD.WIDE R162, R18, 0x40, R154 ;  /* 0x0000004012a27825 */ /* 0x000fc800078e029a */
[----:B------:R-:W-:Y:S02]  /*2880*/  IMAD.IADD R0, R5, 0x1, -R12 ;  /* 0x0000000105007824 */ /* 0x000fe400078e0a0c */
[----:B------:R-:W-:-:S03]  /*2890*/  IMAD.IADD R4, R161, 0x1, -R4 ;  /* 0x00000001a1047824 */ /* 0x000fc600078e0a04 */
[----:B------:R-:W-:-:S04]  /*28a0*/  ISETP.GT.AND P2, PT, R0, RZ, PT ;  /* 0x000000ff0000720c */ /* 0x000fc80003f44270 */
[----:B------:R-:W-:Y:S01]  /*28b0*/  ISETP.GT.AND P1, PT, R4, RZ, P2 ;  /* 0x000000ff0400720c */ /* 0x000fe20001724270 */
[-C--:B0-----:R-:W-:Y:S02]  /*28c0*/  IMAD R5, R163, R10.reuse, RZ ;  /* 0x0000000aa3057224 */ /* 0x081fe400078e02ff */
[----:B------:R-:W-:-:S04]  /*28d0*/  IMAD.WIDE.U32 R172, R162, R10, R2 ;  /* 0x0000000aa2ac7225 */ /* 0x000fc800078e0002 */
[----:B------:R-:W-:-:S04]  /*28e0*/  IMAD R5, R162, R11, R5 ;  /* 0x0000000ba2057224 */ /* 0x000fc800078e0205 */
[----:B------:R-:W-:Y:S01]  /*28f0*/  IMAD.IADD R175, R173, 0x1, R5 ;  /* 0x00000001adaf7824 */ /* 0x000fe200078e0205 */
[----:B------:R-:W-:Y:S06]  /*2900*/  @!P0 BRA `(.L_x_36) ;  /* 0x0000005400a08947 */ /* 0x000fec0003800000 */
[----:B------:R-:W0:Y:S01]  /*2910*/  LDC.64 R20, c[0x0][0x5b8] ;  /* 0x00016e00ff147b82 */ /* 0x000e220000000a00 */
[----:B------:R-:W-:-:S07]  /*2920*/  ULDC.64 UR4, c[0x0][0x5c0] ;  /* 0x0001700000047ab9 */ /* 0x000fce0000000a00 */
[----:B------:R-:W1:Y:S08]  /*2930*/  LDC.64 R166, c[0x0][0x5b0] ;  /* 0x00016c00ffa67b82 */ /* 0x000e700000000a00 */
[----:B------:R-:W2:Y:S01]  /*2940*/  LDC.64 R14, c[0x0][0x5a8] ;  /* 0x00016a00ff0e7b82 */ /* 0x000ea20000000a00 */
[-C--:B0-----:R-:W-:Y:S02]  /*2950*/  IMAD R6, R165, R20.reuse, RZ ;  /* 0x00000014a5067224 */ /* 0x081fe400078e02ff */
[----:B------:R-:W-:-:S04]  /*2960*/  IMAD.WIDE.U32 R2, R19, R20, R8 ;  /* 0x0000001413027225 */ /* 0x000fc800078e0008 */
[----:B------:R-:W-:Y:S01]  /*2970*/  IMAD R171, R19, R21, R6 ;  /* 0x0000001513ab7224 */ /* 0x000fe200078e0206 */
[----:B------:R-:W-:Y:S01]  /*2980*/  IADD3 R164, P0, R12, R2, RZ ;  /* 0x000000020ca47210 */ /* 0x000fe20007f1e0ff */
[----:B-1----:R-:W-:-:S03]  /*2990*/  IMAD R2, R163, R166, RZ ;  /* 0x000000a6a3027224 */ /* 0x002fc600078e02ff */
[----:B------:R-:W-:Y:S01]  /*29a0*/  IADD3.X R165, R13, R3, R171, P0, !PT ;  /* 0x000000030da57210 */ /* 0x000fe200007fe4ab */
[C---:B------:R-:W-:Y:S02]  /*29b0*/  IMAD R173, R162.reuse, R167, R2 ;  /* 0x000000a7a2ad7224 */ /* 0x040fe400078e0202 */
[----:B------:R-:W-:-:S04]  /*29c0*/  IMAD.WIDE.U32 R2, R162, R166, R164 ;  /* 0x000000a6a2027225 */ /* 0x000fc800078e00a4 */
[----:B------:R-:W-:Y:S01]  /*29d0*/  IMAD.IADD R3, R3, 0x1, R173 ;  /* 0x0000000103037824 */ /* 0x000fe200078e02ad */
[----:B--2---:R-:W-:-:S04]  /*29e0*/  LEA R6, P0, R2, R14, 0x1 ;  /* 0x0000000e02067211 */ /* 0x004fc800078008ff */
[----:B------:R-:W-:-:S05]  /*29f0*/  LEA.HI.X R7, R2, R15, R3, 0x1, P0 ;  /* 0x0000000f02077211 */ /* 0x000fca00000f0c03 */
[----:B------:R0:W2:Y:S01]  /*2a00*/  @P1 LDG.E.LTC128B.U16 R5, desc[UR50][R6.64] ;  /* 0x0000003206051981 */ /* 0x0000a2000c1e1520 */
[----:B------:R-:W-:Y:S01]  /*2a10*/  IMAD.WIDE.U32 R2, R162, R166, R12 ;  /* 0x000000a6a2027225 */ /* 0x000fe200078e000c */
[----:B------:R-:W-:Y:S02]  /*2a20*/  BSSY B1, `(.L_x_37) ;  /* 0x0000014000017945 */ /* 0x000fe40003800000 */
[----:B------:R-:W-:-:S04]  /*2a30*/  IADD3 R168, P0, R8, R2, RZ ;  /* 0x0000000208a87210 */ /* 0x000fc80007f1e0ff */
[----:B------:R-:W-:Y:S02]  /*2a40*/  IADD3.X R169, R9, R173, R3, P0, !PT ;  /* 0x000000ad09a97210 */ /* 0x000fe400007fe403 */
[----:B------:R-:W-:Y:S01]  /*2a50*/  LEA R2, P0, R172, UR4, 0x1 ;  /* 0x00000004ac027c11 */ /* 0x000fe2000f8008ff */
[----:B------:R-:W-:-:S03]  /*2a60*/  IMAD.WIDE.U32 R168, R19, R20, R168 ;  /* 0x0000001413a87225 */ /* 0x000fc600078e00a8 */
[----:B------:R-:W-:Y:S02]  /*2a70*/  LEA.HI.X R3, R172, UR5, R175, 0x1, P0 ;  /* 0x00000005ac037c11 */ /* 0x000fe400080f0caf */
[----:B------:R-:W-:Y:S01]  /*2a80*/  ISETP.GT.AND P0, PT, R0, 0x1, PT ;  /* 0x000000010000780c */ /* 0x000fe20003f04270 */
[----:B0-----:R-:W-:Y:S01]  /*2a90*/  IMAD.IADD R7, R171, 0x1, R169 ;  /* 0x00000001ab077824 */ /* 0x001fe200078e02a9 */
[----:B------:R-:W-:Y:S02]  /*2aa0*/  LEA R6, P4, R168, R14, 0x1 ;  /* 0x0000000ea8067211 */ /* 0x000fe400078808ff */
[----:B------:R-:W-:Y:S02]  /*2ab0*/  ISETP.GT.AND P3, PT, R4, RZ, P0 ;  /* 0x000000ff0400720c */ /* 0x000fe40000764270 */
[----:B------:R-:W-:Y:S01]  /*2ac0*/  LEA.HI.X R7, R168, R15, R7, 0x1, P4 ;  /* 0x0000000fa8077211 */ /* 0x000fe200020f0c07 */
[C---:B------:R-:W-:Y:S01]  /*2ad0*/  IMAD.SHL.U32 R168, R166.reuse, 0x8, RZ ;  /* 0x00000008a6a87824 */ /* 0x040fe200078e00ff */
[----:B------:R-:W-:Y:S01]  /*2ae0*/  SHF.L.U64.HI R169, R166, 0x3, R167 ;  /* 0x00000003a6a97819 */ /* 0x000fe200000102a7 */
[----:B--2---:R-:W-:-:S05]  /*2af0*/  HADD2.F32 R21, -RZ, R5.H0_H0 ;  /* 0x20000005ff157230 */ /* 0x004fca0000004100 */
[----:B------:R-:W-:-:S04]  /*2b00*/  FMUL R21, R21, R22 ;  /* 0x0000001615157220 */ /* 0x000fc80000400000 */
[----:B------:R-:W-:-:S05]  /*2b10*/  FFMA R21, R24, R23, R21 ;  /* 0x0000001718157223 */ /* 0x000fca0000000015 */
[----:B------:R-:W-:-:S05]  /*2b20*/  F2FP.F16.F32.PACK_AB R21, RZ, R21 ;  /* 0x00000015ff15723e */ /* 0x000fca00000000ff */
[----:B------:R0:W-:Y:S01]  /*2b30*/  @P1 STG.E.U16 desc[UR50][R2.64], R21 ;  /* 0x0000001502001986 */ /* 0x0001e2000c101532 */
[----:B------:R-:W-:Y:S05]  /*2b40*/  @!P3 BRA `(.L_x_38) ;  /* 0x000000000004b947 */ /* 0x000fea0003800000 */
[----:B------:R1:W5:Y:S02]  /*2b50*/  LDG.E.LTC128B.U16 R5, desc[UR50][R6.64+0x2] ;  /* 0x0000023206057981 */ /* 0x000364000c1e1520 */
.L_x_38:
[----:B------:R-:W-:Y:S05]  /*2b60*/  BSYNC B1 ;  /* 0x0000000000017941 */ /* 0x000fea0003800000 */
.L_x_37:
[----:B0----5:R-:W-:Y:S01]  /*2b70*/  HADD2.F32 R21, -RZ, R5.H0_H0 ;  /* 0x20000005ff157230 */ /* 0x021fe20000004100 */
[----:B------:R-:W-:Y:S01]  /*2b80*/  ISETP.GT.AND P2, PT, R4, 0x8, P2 ;  /* 0x000000080400780c */ /* 0x000fe20001744270 */
[----:B------:R-:W-:-:S04]  /*2b90*/  IMAD.WIDE.U32 R168, R162, R166, R168 ;  /* 0x000000a6a2a87225 */ /* 0x000fc800078e00a8 */
[----:B------:R-:W-:Y:S01]  /*2ba0*/  FMUL R18, R21, R22 ;  /* 0x0000001615127220 */ /* 0x000fe20000400000 */
[----:B------:R-:W-:Y:S01]  /*2bb0*/  IMAD.IADD R173, R173, 0x1, R169 ;  /* 0x00000001adad7824 */ /* 0x000fe200078e02a9 */
[----:B------:R-:W-:Y:S02]  /*2bc0*/  IADD3 R21, P1, R164, R168, RZ ;  /* 0x000000a8a4157210 */ /* 0x000fe40007f3e0ff */
[----:B------:R-:W-:-:S03]  /*2bd0*/  FFMA R18, R25, R23, R18 ;  /* 0x0000001719127223 */ /* 0x000fc60000000012 */
[----:B------:R-:W-:Y:S01]  /*2be0*/  IMAD.X R164, R173, 0x1, R165, P1 ;  /* 0x00000001ada47824 */ /* 0x000fe200008e06a5 */
[C---:B------:R-:W-:Y:S02]  /*2bf0*/  LEA R24, P1, R21.reuse, R14, 0x1 ;  /* 0x0000000e15187211 */ /* 0x040fe400078208ff */
[----:B------:R-:W-:Y:S02]  /*2c00*/  F2FP.F16.F32.PACK_AB R18, RZ, R18 ;  /* 0x00000012ff12723e */ /* 0x000fe400000000ff */
[----:B------:R-:W-:Y:S02]  /*2c10*/  LEA.HI.X R25, R21, R15, R164, 0x1, P1 ;  /* 0x0000000f15197211 */ /* 0x000fe400008f0ca4 */
[----:B------:R-:W-:Y:S02]  /*2c20*/  PRMT R21, R18, 0x7610, R21 ;  /* 0x0000761012157816 */ /* 0x000fe40000000015 */
[----:B------:R-:W-:-:S03]  /*2c30*/  PRMT R18, R5, 0x7610, R18 ;  /* 0x0000761005127816 */ /* 0x000fc60000000012 */
[----:B------:R0:W-:Y:S04]  /*2c40*/  @P3 STG.E.U16 desc[UR50][R2.64+0x2], R21 ;  /* 0x0000021502003986 */ /* 0x0001e8000c101532 */
[----:B------:R-:W2:Y:S01]  /*2c50*/  @P2 LDG.E.LTC128B.U16 R18, desc[UR50][R24.64] ;  /* 0x0000003218122981 */ /* 0x000ea2000c1e1520 */
[----:B------:R-:W-:Y:S01]  /*2c60*/  IADD3 R8, P1, P3, R8, R168, R12 ;  /* 0x000000a808087210 */ /* 0x000fe20007b3e00c */
[----:B------:R-:W-:Y:S01]  /*2c70*/  BSSY B1, `(.L_x_39) ;  /* 0x0000011000017945 */ /* 0x000fe20003800000 */
[C---:B------:R-:W-:Y:S02]  /*2c80*/  SHF.L.U64.HI R11, R10.reuse, 0x4, R11 ;  /* 0x000000040a0b7819 */ /* 0x040fe4000001020b */
[----:B------:R-:W-:Y:S02]  /*2c90*/  IADD3.X R9, R9, R173, R13, P1, P3 ;  /* 0x000000ad09097210 */ /* 0x000fe40000fe640d */
[----:B------:R-:W-:-:S02]  /*2ca0*/  LEA R10, P1, R10, R2, 0x4 ;  /* 0x000000020a0a7211 */ /* 0x000fc400078220ff */
[----:B------:R-:W-:Y:S01]  /*2cb0*/  ISETP.GT.AND P0, PT, R4, 0x8, P0 ;  /* 0x000000080400780c */ /* 0x000fe20000704270 */
[----:B0-----:R-:W-:-:S04]  /*2cc0*/  IMAD.WIDE.U32 R20, R19, R20, R8 ;  /* 0x0000001413147225 */ /* 0x001fc800078e0008 */
[----:B------:R-:W-:Y:S01]  /*2cd0*/  IMAD.X R11, R11, 0x1, R3, P1 ;  /* 0x000000010b0b7824 */ /* 0x000fe200008e0603 */
[----:B------:R-:W-:Y:S01]  /*2ce0*/  LEA R8, P3, R20, R14, 0x1 ;  /* 0x0000000e14087211 */ /* 0x000fe200078608ff */
[----:B------:R-:W-:-:S05]  /*2cf0*/  IMAD.IADD R9, R171, 0x1, R21 ;  /* 0x00000001ab097824 */ /* 0x000fca00078e0215 */
[----:B------:R-:W-:Y:S01]  /*2d00*/  LEA.HI.X R9, R20, R15, R9, 0x1, P3 ;  /* 0x0000000f14097211 */ /* 0x000fe200018f0c09 */
[----:B--2---:R-:W-:-:S05]  /*2d10*/  HADD2.F32 R5, -RZ, R18.H0_H0 ;  /* 0x20000012ff057230 */ /* 0x004fca0000004100 */
[----:B------:R-:W-:-:S04]  /*2d20*/  FMUL R5, R5, R22 ;  /* 0x0000001605057220 */ /* 0x000fc80000400000 */
[----:B------:R-:W-:-:S05]  /*2d30*/  FFMA R5, R26, R23, R5 ;  /* 0x000000171a057223 */ /* 0x000fca0000000005 */
[----:B------:R-:W-:-:S05]  /*2d40*/  F2FP.F16.F32.PACK_AB R5, RZ, R5 ;  /* 0x00000005ff05723e */ /* 0x000fca00000000ff */
[----:B------:R0:W-:Y:S01]  /*2d50*/  @P2 STG.E.U16 desc[UR50][R10.64], R5 ;  /* 0x000000050a002986 */ /* 0x0001e2000c101532 */
[----:B------:R-:W-:Y:S05]  /*2d60*/  @!P0 BRA `(.L_x_40) ;  /* 0x0000000000048947 */ /* 0x000fea0003800000 */
[----:B------:R2:W5:Y:S02]  /*2d70*/  LDG.E.LTC128B.U16 R18, desc[UR50][R8.64+0x2] ;  /* 0x0000023208127981 */ /* 0x000564000c1e1520 */
.L_x_40:
[----:B------:R-:W-:Y:S05]  /*2d80*/  BSYNC B1 ;  /* 0x0000000000017941 */ /* 0x000fea0003800000 */
.L_x_39:
[----:B0----5:R-:W-:Y:S01]  /*2d90*/  HADD2.F32 R5, -RZ, R18.H0_H0 ;  /* 0x20000012ff057230 */ /* 0x021fe20000004100 */
[----:B------:R-:W-:Y:S01]  /*2da0*/  ISETP.GT.AND P1, PT, R0, 0x8, PT ;  /* 0x000000080000780c */ /* 0x000fe20003f24270 */
[----:B------:R-:W-:Y:S03]  /*2db0*/  BSSY B1, `(.L_x_41) ;  /* 0x0000008000017945 */ /* 0x000fe60003800000 */
[----:B------:R-:W-:Y:S01]  /*2dc0*/  FMUL R12, R5, R22 ;  /* 0x00000016050c7220 */ /* 0x000fe20000400000 */
[----:B------:R-:W-:-:S03]  /*2dd0*/  ISETP.GT.AND P2, PT, R4, RZ, P1 ;  /* 0x000000ff0400720c */ /* 0x000fc60000f44270 */
[----:B------:R-:W-:-:S05]  /*2de0*/  FFMA R12, R27, R23, R12 ;  /* 0x000000171b0c7223 */ /* 0x000fca000000000c */
[----:B------:R-:W-:-:S05]  /*2df0*/  F2FP.F16.F32.PACK_AB R12, RZ, R12 ;  /* 0x0000000cff0c723e */ /* 0x000fca00000000ff */
[----:B------:R0:W-:Y:S01]  /*2e00*/  @P0 STG.E.U16 desc[UR50][R10.64+0x2], R12 ;  /* 0x0000020c0a000986 */ /* 0x0001e2000c101532 */
[----:B------:R-:W-:Y:S05]  /*2e10*/  @!P2 BRA `(.L_x_42) ;  /* 0x000000000004a947 */ /* 0x000fea0003800000 */
[----:B------:R3:W5:Y:S02]  /*2e20*/  LDG.E.LTC128B.U16 R18, desc[UR50][R6.64+0x10] ;  /* 0x0000103206127981 */ /* 0x000764000c1e1520 */
.L_x_42:
[----:B------:R-:W-:Y:S05]  /*2e30*/  BSYNC B1 ;  /* 0x0000000000017941 */ /* 0x000fea0003800000 */
.L_x_41:
[----:B-----5:R-:W-:Y:S01]  /*2e40*/  HADD2.F32 R5, -RZ, R18.H0_H0 ;  /* 0x20000012ff057230 */ /* 0x020fe20000004100 */
        /* <DEDUP_REMOVED lines=9> */
.L_x_44:
[----:B------:R-:W-:Y:S05]  /*2ee0*/  BSYNC B1 ;  /* 0x0000000000017941 */ /* 0x000fea0003800000 */
.L_x_43:
[----:B----45:R-:W-:Y:S01]  /*2ef0*/  HADD2.F32 R5, -RZ, R18.H0_H0 ;  /* 0x20000012ff057230 */ /* 0x030fe20000004100 */
[----:B------:R-:W-:Y:S01]  /*2f00*/  ISETP.GT.AND P1, PT, R4, 0x8, P1 ;  /* 0x000000080400780c */ /* 0x000fe20000f24270 */
[----:B------:R-:W-:Y:S03]  /*2f10*/  BSSY B1, `(.L_x_45) ;  /* 0x0000007000017945 */ /* 0x000fe60003800000 */
[----:B0-----:R-:W-:-:S04]  /*2f20*/  FMUL R12, R5, R22 ;  /* 0x00000016050c7220 */ /* 0x001fc80000400000 */
[----:B------:R-:W-:-:S05]  /*2f30*/  FFMA R12, R29, R23, R12 ;  /* 0x000000171d0c7223 */ /* 0x000fca000000000c */
[----:B------:R-:W-:-:S05]  /*2f40*/  F2FP.F16.F32.PACK_AB R12, RZ, R12 ;  /* 0x0000000cff0c723e */ /* 0x000fca00000000ff */
[----:B------:R0:W-:Y:S01]  /*2f50*/  @P3 STG.E.U16 desc[UR50][R2.64+0x12], R12 ;  /* 0x0000120c02003986 */ /* 0x0001e2000c101532 */
[----:B------:R-:W-:Y:S05]  /*2f60*/  @!P1 BRA `(.L_x_46) ;  /* 0x0000000000049947 */ /* 0x000fea0003800000 */
[----:B------:R4:W5:Y:S02]  /*2f70*/  LDG.E.LTC128B.U16 R18, desc[UR50][R8.64+0x10] ;  /* 0x0000103208127981 */ /* 0x000964000c1e1520 */
.L_x_46:
[----:B------:R-:W-:Y:S05]  /*2f80*/  BSYNC B1 ;  /* 0x0000000000017941 */ /* 0x000fea0003800000 */
.L_x_45:
[----:B-----5:R-:W-:Y:S01]  /*2f90*/  HADD2.F32 R5, -RZ, R18.H0_H0 ;  /* 0x20000012ff057230 */ /* 0x020fe20000004100 */
[----:B------:R-:W-:Y:S01]  /*2fa0*/  ISETP.GT.AND P0, PT, R4, 0x8, P0 ;  /* 0x000000080400780c */ /* 0x000fe20000704270 */
[----:B------:R-:W-:Y:S03]  /*2fb0*/  BSSY B1, `(.L_x_47) ;  /* 0x0000007000017945 */ /* 0x000fe60003800000 */
[----:B------:R-:W-:-:S04]  /*2fc0*/  FMUL R5, R5, R22 ;  /* 0x0000001605057220 */ /* 0x000fc80000400000 */
[----:B------:R-:W-:-:S05]  /*2fd0*/  FFMA R5, R30, R23, R5 ;  /* 0x000000171e057223 */ /* 0x000fca0000000005 */
[----:B------:R-:W-:-:S05]  /*2fe0*/  F2FP.F16.F32.PACK_AB R5, RZ, R5 ;  /* 0x00000005ff05723e */ /* 0x000fca00000000ff */
[----:B------:R0:W-:Y:S01]  /*2ff0*/  @P1 STG.E.U16 desc[UR50][R10.64+0x10], R5 ;  /* 0x000010050a001986 */ /* 0x0001e2000c101532 */
[----:B------:R-:W-:Y:S05]  /*3000*/  @!P0 BRA `(.L_x_48) ;  /* 0x0000000000048947 */ /* 0x000fea0003800000 */
[----:B------:R0:W5:Y:S02]  /*3010*/  LDG.E.LTC128B.U16 R18, desc[UR50][R8.64+0x12] ;  /* 0x0000123208127981 */ /* 0x000164000c1e1520 */
.L_x_48:
[----:B------:R-:W-:Y:S05]  /*3020*/  BSYNC B1 ;  /* 0x0000000000017941 */ /* 0x000fea0003800000 */
.L_x_47:
        /* <DEDUP_REMOVED lines=10> */
.L_x_50:
[----:B------:R-:W-:Y:S05]  /*30d0*/  BSYNC B1 ;  /* 0x0000000000017941 */ /* 0x000fea0003800000 */
.L_x_49:
        /* <DEDUP_REMOVED lines=10> */
.L_x_52:
[----:B------:R-:W-:Y:S05]  /*3180*/  BSYNC B1 ;  /* 0x0000000000017941 */ /* 0x000fea0003800000 */
.L_x_51:
[----:B0----5:R-:W-:Y:S01]  /*3190*/  HADD2.F32 R5, -RZ, R18.H0_H0 ;  /* 0x20000012ff057230 */ /* 0x021fe20000004100 */
        /* <DEDUP_REMOVED lines=8> */
.L_x_54:
[----:B------:R-:W-:Y:S05]  /*3220*/  BSYNC B1 ;  /* 0x0000000000017941 */ /* 0x000fea0003800000 */
.L_x_53:
        /* <DEDUP_REMOVED lines=9> */
.L_x_56:
[----:B------:R-:W-:Y:S05]  /*32c0*/  BSYNC B1 ;  /* 0x0000000000017941 */ /* 0x000fea0003800000 */
.L_x_55:
        /* <DEDUP_REMOVED lines=10> */
.L_x_58:
[----:B------:R-:W-:Y:S05]  /*3370*/  BSYNC B1 ;  /* 0x0000000000017941 */ /* 0x000fea0003800000 */
.L_x_57:
        /* <DEDUP_REMOVED lines=10> */
.L_x_60:
[----:B------:R-:W-:Y:S05]  /*3420*/  BSYNC B1 ;  /* 0x0000000000017941 */ /* 0x000fea0003800000 */
.L_x_59:
        /* <DEDUP_REMOVED lines=9> */
.L_x_62:
[----:B------:R-:W-:Y:S05]  /*34c0*/  BSYNC B1 ;  /* 0x0000000000017941 */ /* 0x000fea0003800000 */
.L_x_61:
        /* <DEDUP_REMOVED lines=9> */
.L_x_64:
[----:B------:R-:W-:Y:S05]  /*3560*/  BSYNC B1 ;  /* 0x0000000000017941 */ /* 0x000fea0003800000 */
.L_x_63:
        /* <DEDUP_REMOVED lines=10> */
.L_x_66:
[----:B------:R-:W-:Y:S05]  /*3610*/  BSYNC B1 ;  /* 0x0000000000017941 */ /* 0x000fea0003800000 */
.L_x_65:
        /* <DEDUP_REMOVED lines=10> */
.L_x_68:
[----:B------:R-:W-:Y:S05]  /*36c0*/  BSYNC B1 ;  /* 0x0000000000017941 */ /* 0x000fea0003800000 */
.L_x_67:
        /* <DEDUP_REMOVED lines=9> */
.L_x_70:
[----:B------:R-:W-:Y:S05]  /*3760*/  BSYNC B1 ;  /* 0x0000000000017941 */ /* 0x000fea0003800000 */
.L_x_69:
        /* <DEDUP_REMOVED lines=9> */
.L_x_72:
[----:B------:R-:W-:Y:S05]  /*3800*/  BSYNC B1 ;  /* 0x0000000000017941 */ /* 0x000fea0003800000 */
.L_x_71:
        /* <DEDUP_REMOVED lines=10> */
.L_x_74:
[----:B------:R-:W-:Y:S05]  /*38b0*/  BSYNC B1 ;  /* 0x0000000000017941 */ /* 0x000fea0003800000 */
.L_x_73:
        /* <DEDUP_REMOVED lines=10> */
.L_x_76:
[----:B------:R-:W-:Y:S05]  /*3960*/  BSYNC B1 ;  /* 0x0000000000017941 */ /* 0x000fea0003800000 */
.L_x_75:
        /* <DEDUP_REMOVED lines=9> */
.L_x_78:
[----:B------:R-:W-:Y:S05]  /*3a00*/  BSYNC B1 ;  /* 0x0000000000017941 */ /* 0x000fea0003800000 */
.L_x_77:
        /* <DEDUP_REMOVED lines=9> */
.L_x_80:
[----:B------:R-:W-:Y:S05]  /*3aa0*/  BSYNC B1 ;  /* 0x0000000000017941 */ /* 0x000fea0003800000 */
.L_x_79:
        /* <DEDUP_REMOVED lines=10> */
.L_x_82:
[----:B------:R-:W-:Y:S05]  /*3b50*/  BSYNC B1 ;  /* 0x0000000000017941 */ /* 0x000fea0003800000 */
.L_x_81:
        /* <DEDUP_REMOVED lines=10> */
.L_x_84:
[----:B------:R-:W-:Y:S05]  /*3c00*/  BSYNC B1 ;  /* 0x0000000000017941 */ /* 0x000fea0003800000 */
.L_x_83:
        /* <DEDUP_REMOVED lines=9> */
.L_x_86:
[----:B------:R-:W-:Y:S05]  /*3ca0*/  BSYNC B1 ;  /* 0x0000000000017941 */ /* 0x000fea0003800000 */
.L_x_85:
        /* <DEDUP_REMOVED lines=9> */
.L_x_88:
[----:B------:R-:W-:Y:S05]  /*3d40*/  BSYNC B1 ;  /* 0x0000000000017941 */ /* 0x000fea0003800000 */
.L_x_87:
        /* <DEDUP_REMOVED lines=10> */
.L_x_90:
[----:B------:R-:W-:Y:S05]  /*3df0*/  BSYNC B1 ;  /* 0x0000000000017941 */ /* 0x000fea0003800000 */
.L_x_89:
        /* <DEDUP_REMOVED lines=10> */
.L_x_92:
[----:B------:R-:W-:Y:S05]  /*3ea0*/  BSYNC B1 ;  /* 0x0000000000017941 */ /* 0x000fea0003800000 */
.L_x_91:
        /* <DEDUP_REMOVED lines=9> */
.L_x_94:
[----:B------:R-:W-:Y:S05]  /*3f40*/  BSYNC B1 ;  /* 0x0000000000017941 */ /* 0x000fea0003800000 */
.L_x_93:
        /* <DEDUP_REMOVED lines=9> */
.L_x_96:
[----:B------:R-:W-:Y:S05]  /*3fe0*/  BSYNC B1 ;  /* 0x0000000000017941 */ /* 0x000fea0003800000 */
.L_x_95:
        /* <DEDUP_REMOVED lines=10> */
.L_x_98:
[----:B------:R-:W-:Y:S05]  /*4090*/  BSYNC B1 ;  /* 0x0000000000017941 */ /* 0x000fea0003800000 */
.L_x_97:
        /* <DEDUP_REMOVED lines=10> */
.L_x_100:
[----:B------:R-:W-:Y:S05]  /*4140*/  BSYNC B1 ;  /* 0x0000000000017941 */ /* 0x000fea0003800000 */
.L_x_99:
        /* <DEDUP_REMOVED lines=9> */
.L_x_102:
[----:B------:R-:W-:Y:S05]  /*41e0*/  BSYNC B1 ;  /* 0x0000000000017941 */ /* 0x000fea0003800000 */
.L_x_101:
        /* <DEDUP_REMOVED lines=9> */
.L_x_104:
[----:B------:R-:W-:Y:S05]  /*4280*/  BSYNC B1 ;  /* 0x0000000000017941 */ /* 0x000fea0003800000 */
.L_x_103:
        /* <DEDUP_REMOVED lines=10> */
.L_x_106:
[----:B------:R-:W-:Y:S05]  /*4330*/  BSYNC B1 ;  /* 0x0000000000017941 */ /* 0x000fea0003800000 */
.L_x_105:
        /* <DEDUP_REMOVED lines=10> */
.L_x_108:
[----:B------:R-:W-:Y:S05]  /*43e0*/  BSYNC B1 ;  /* 0x0000000000017941 */ /* 0x000fea0003800000 */
.L_x_107:
        /* <DEDUP_REMOVED lines=9> */
.L_x_110:
[----:B------:R-:W-:Y:S05]  /*4480*/  BSYNC B1 ;  /* 0x0000000000017941 */ /* 0x000fea0003800000 */
.L_x_109:
        /* <DEDUP_REMOVED lines=9> */
.L_x_112:
[----:B------:R-:W-:Y:S05]  /*4520*/  BSYNC B1 ;  /* 0x0000000000017941 */ /* 0x000fea0003800000 */
.L_x_111:
        /* <DEDUP_REMOVED lines=10> */
.L_x_114:
[----:B------:R-:W-:Y:S05]  /*45d0*/  BSYNC B1 ;  /* 0x0000000000017941 */ /* 0x000fea0003800000 */
.L_x_113:
        /* <DEDUP_REMOVED lines=10> */
.L_x_116:
[----:B------:R-:W-:Y:S05]  /*4680*/  BSYNC B1 ;  /* 0x0000000000017941 */ /* 0x000fea0003800000 */
.L_x_115:
        /* <DEDUP_REMOVED lines=9> */
.L_x_118:
[----:B------:R-:W-:Y:S05]  /*4720*/  BSYNC B1 ;  /* 0x0000000000017941 */ /* 0x000fea0003800000 */
.L_x_117:
        /* <DEDUP_REMOVED lines=9> */
.L_x_120:
[----:B------:R-:W-:Y:S05]  /*47c0*/  BSYNC B1 ;  /* 0x0000000000017941 */ /* 0x000fea0003800000 */
.L_x_119:
        /* <DEDUP_REMOVED lines=10> */
.L_x_122:
[----:B------:R-:W-:Y:S05]  /*4870*/  BSYNC B1 ;  /* 0x0000000000017941 */ /* 0x000fea0003800000 */
.L_x_121:
        /* <DEDUP_REMOVED lines=10> */
.L_x_124:
[----:B------:R-:W-:Y:S05]  /*4920*/  BSYNC B1 ;  /* 0x0000000000017941 */ /* 0x000fea0003800000 */
.L_x_123:
        /* <DEDUP_REMOVED lines=9> */
.L_x_126:
[----:B------:R-:W-:Y:S05]  /*49c0*/  BSYNC B1 ;  /* 0x0000000000017941 */ /* 0x000fea0003800000 */
.L_x_125:
        /* <DEDUP_REMOVED lines=9> */
.L_x_128:
[----:B------:R-:W-:Y:S05]  /*4a60*/  BSYNC B1 ;  /* 0x0000000000017941 */ /* 0x000fea0003800000 */
.L_x_127:
        /* <DEDUP_REMOVED lines=10> */
.L_x_130:
[----:B------:R-:W-:Y:S05]  /*4b10*/  BSYNC B1 ;  /* 0x0000000000017941 */ /* 0x000fea0003800000 */
.L_x_129:
        /* <DEDUP_REMOVED lines=10> */
.L_x_132:
[----:B------:R-:W-:Y:S05]  /*4bc0*/  BSYNC B1 ;  /* 0x0000000000017941 */ /* 0x000fea0003800000 */
.L_x_131:
        /* <DEDUP_REMOVED lines=9> */
.L_x_134:
[----:B------:R-:W-:Y:S05]  /*4c60*/  BSYNC B1 ;  /* 0x0000000000017941 */ /* 0x000fea0003800000 */
.L_x_133:
        /* <DEDUP_REMOVED lines=9> */
.L_x_136:
[----:B------:R-:W-:Y:S05]  /*4d00*/  BSYNC B1 ;  /* 0x0000000000017941 */ /* 0x000fea0003800000 */
.L_x_135:
        /* <DEDUP_REMOVED lines=10> */
.L_x_138:
[----:B------:R-:W-:Y:S05]  /*4db0*/  BSYNC B1 ;  /* 0x0000000000017941 */ /* 0x000fea0003800000 */
.L_x_137:
        /* <DEDUP_REMOVED lines=10> */
.L_x_140:
[----:B------:R-:W-:Y:S05]  /*4e60*/  BSYNC B1 ;  /* 0x0000000000017941 */ /* 0x000fea0003800000 */
.L_x_139:
        /* <DEDUP_REMOVED lines=9> */
.L_x_142:
[----:B------:R-:W-:Y:S05]  /*4f00*/  BSYNC B1 ;  /* 0x0000000000017941 */ /* 0x000fea0003800000 */
.L_x_141:
        /* <DEDUP_REMOVED lines=9> */
.L_x_144:
[----:B------:R-:W-:Y:S05]  /*4fa0*/  BSYNC B1 ;  /* 0x0000000000017941 */ /* 0x000fea0003800000 */
.L_x_143:
        /* <DEDUP_REMOVED lines=10> */
.L_x_146:
[----:B------:R-:W-:Y:S05]  /*5050*/  BSYNC B1 ;  /* 0x0000000000017941 */ /* 0x000fea0003800000 */
.L_x_145:
        /* <DEDUP_REMOVED lines=10> */
.L_x_148:
[----:B------:R-:W-:Y:S05]  /*5100*/  BSYNC B1 ;  /* 0x0000000000017941 */ /* 0x000fea0003800000 */
.L_x_147:
        /* <DEDUP_REMOVED lines=9> */
.L_x_150:
[----:B------:R-:W-:Y:S05]  /*51a0*/  BSYNC B1 ;  /* 0x0000000000017941 */ /* 0x000fea0003800000 */
.L_x_149:
        /* <DEDUP_REMOVED lines=9> */
.L_x_152:
[----:B------:R-:W-:Y:S05]  /*5240*/  BSYNC B1 ;  /* 0x0000000000017941 */ /* 0x000fea0003800000 */
.L_x_151:
        /* <DEDUP_REMOVED lines=10> */
.L_x_154:
[----:B------:R-:W-:Y:S05]  /*52f0*/  BSYNC B1 ;  /* 0x0000000000017941 */ /* 0x000fea0003800000 */
.L_x_153:
        /* <DEDUP_REMOVED lines=10> */
.L_x_156:
[----:B------:R-:W-:Y:S05]  /*53a0*/  BSYNC B1 ;  /* 0x0000000000017941 */ /* 0x000fea0003800000 */
.L_x_155:
        /* <DEDUP_REMOVED lines=9> */
.L_x_158:
[----:B------:R-:W-:Y:S05]  /*5440*/  BSYNC B1 ;  /* 0x0000000000017941 */ /* 0x000fea0003800000 */
.L_x_157:
        /* <DEDUP_REMOVED lines=9> */
.L_x_160:
[----:B------:R-:W-:Y:S05]  /*54e0*/  BSYNC B1 ;  /* 0x0000000000017941 */ /* 0x000fea0003800000 */
.L_x_159:
        /* <DEDUP_REMOVED lines=10> */
.L_x_162:
[----:B------:R-:W-:Y:S05]  /*5590*/  BSYNC B1 ;  /* 0x0000000000017941 */ /* 0x000fea0003800000 */
.L_x_161:
        /* <DEDUP_REMOVED lines=10> */
.L_x_164:
[----:B------:R-:W-:Y:S05]  /*5640*/  BSYNC B1 ;  /* 0x0000000000017941 */ /* 0x000fea0003800000 */
.L_x_163:
        /* <DEDUP_REMOVED lines=9> */
.L_x_166:
[----:B------:R-:W-:Y:S05]  /*56e0*/  BSYNC B1 ;  /* 0x0000000000017941 */ /* 0x000fea0003800000 */
.L_x_165:
        /* <DEDUP_REMOVED lines=9> */
.L_x_168:
[----:B------:R-:W-:Y:S05]  /*5780*/  BSYNC B1 ;  /* 0x0000000000017941 */ /* 0x000fea0003800000 */
.L_x_167:
        /* <DEDUP_REMOVED lines=10> */
.L_x_170:
[----:B------:R-:W-:Y:S05]  /*5830*/  BSYNC B1 ;  /* 0x0000000000017941 */ /* 0x000fea0003800000 */
.L_x_169:
        /* <DEDUP_REMOVED lines=10> */
.L_x_172:
[----:B------:R-:W-:Y:S05]  /*58e0*/  BSYNC B1 ;  /* 0x0000000000017941 */ /* 0x000fea0003800000 */
.L_x_171:
        /* <DEDUP_REMOVED lines=9> */
.L_x_174:
[----:B------:R-:W-:Y:S05]  /*5980*/  BSYNC B1 ;  /* 0x0000000000017941 */ /* 0x000fea0003800000 */
.L_x_173:
        /* <DEDUP_REMOVED lines=9> */
.L_x_176:
[----:B------:R-:W-:Y:S05]  /*5a20*/  BSYNC B1 ;  /* 0x0000000000017941 */ /* 0x000fea0003800000 */
.L_x_175:
        /* <DEDUP_REMOVED lines=10> */
.L_x_178:
[----:B------:R-:W-:Y:S05]  /*5ad0*/  BSYNC B1 ;  /* 0x0000000000017941 */ /* 0x000fea0003800000 */
.L_x_177:
        /* <DEDUP_REMOVED lines=10> */
.L_x_180:
[----:B------:R-:W-:Y:S05]  /*5b80*/  BSYNC B1 ;  /* 0x0000000000017941 */ /* 0x000fea0003800000 */
.L_x_179:
        /* <DEDUP_REMOVED lines=9> */
.L_x_182:
[----:B------:R-:W-:Y:S05]  /*5c20*/  BSYNC B1 ;  /* 0x0000000000017941 */ /* 0x000fea0003800000 */
.L_x_181:
        /* <DEDUP_REMOVED lines=9> */
.L_x_184:
[----:B------:R-:W-:Y:S05]  /*5cc0*/  BSYNC B1 ;  /* 0x0000000000017941 */ /* 0x000fea0003800000 */
.L_x_183:
        /* <DEDUP_REMOVED lines=10> */
.L_x_186:
[----:B------:R-:W-:Y:S05]  /*5d70*/  BSYNC B1 ;  /* 0x0000000000017941 */ /* 0x000fea0003800000 */
.L_x_185:
        /* <DEDUP_REMOVED lines=10> */
.L_x_188:
[----:B------:R-:W-:Y:S05]  /*5e20*/  BSYNC B1 ;  /* 0x0000000000017941 */ /* 0x000fea0003800000 */
.L_x_187:
        /* <DEDUP_REMOVED lines=9> */
.L_x_190:
[----:B------:R-:W-:Y:S05]  /*5ec0*/  BSYNC B1 ;  /* 0x0000000000017941 */ /* 0x000fea0003800000 */
.L_x_189:
        /* <DEDUP_REMOVED lines=9> */
.L_x_192:
[----:B------:R-:W-:Y:S05]  /*5f60*/  BSYNC B1 ;  /* 0x0000000000017941 */ /* 0x000fea0003800000 */
.L_x_191:
        /* <DEDUP_REMOVED lines=10> */
.L_x_194:
[----:B------:R-:W-:Y:S05]  /*6010*/  BSYNC B1 ;  /* 0x0000000000017941 */ /* 0x000fea0003800000 */
.L_x_193:
        /* <DEDUP_REMOVED lines=10> */
.L_x_196:
[----:B------:R-:W-:Y:S05]  /*60c0*/  BSYNC B1 ;  /* 0x0000000000017941 */ /* 0x000fea0003800000 */
.L_x_195:
        /* <DEDUP_REMOVED lines=9> */
.L_x_198:
[----:B------:R-:W-:Y:S05]  /*6160*/  BSYNC B1 ;  /* 0x0000000000017941 */ /* 0x000fea0003800000 */
.L_x_197:
        /* <DEDUP_REMOVED lines=9> */
.L_x_200:
[----:B------:R-:W-:Y:S05]  /*6200*/  BSYNC B1 ;  /* 0x0000000000017941 */ /* 0x000fea0003800000 */
.L_x_199:
        /* <DEDUP_REMOVED lines=10> */
.L_x_202:
[----:B------:R-:W-:Y:S05]  /*62b0*/  BSYNC B1 ;  /* 0x0000000000017941 */ /* 0x000fea0003800000 */
.L_x_201:
        /* <DEDUP_REMOVED lines=10> */
.L_x_204:
[----:B------:R-:W-:Y:S05]  /*6360*/  BSYNC B1 ;  /* 0x0000000000017941 */ /* 0x000fea0003800000 */
.L_x_203:
        /* <DEDUP_REMOVED lines=9> */
.L_x_206:
[----:B------:R-:W-:Y:S05]  /*6400*/  BSYNC B1 ;  /* 0x0000000000017941 */ /* 0x000fea0003800000 */
.L_x_205:
        /* <DEDUP_REMOVED lines=9> */
.L_x_208:
[----:B------:R-:W-:Y:S05]  /*64a0*/  BSYNC B1 ;  /* 0x0000000000017941 */ /* 0x000fea0003800000 */
.L_x_207:
        /* <DEDUP_REMOVED lines=10> */
.L_x_210:
[----:B------:R-:W-:Y:S05]  /*6550*/  BSYNC B1 ;  /* 0x0000000000017941 */ /* 0x000fea0003800000 */
.L_x_209:
        /* <DEDUP_REMOVED lines=10> */
.L_x_212:
[----:B------:R-:W-:Y:S05]  /*6600*/  BSYNC B1 ;  /* 0x0000000000017941 */ /* 0x000fea0003800000 */
.L_x_211:
        /* <DEDUP_REMOVED lines=9> */
.L_x_214:
[----:B------:R-:W-:Y:S05]  /*66a0*/  BSYNC B1 ;  /* 0x0000000000017941 */ /* 0x000fea0003800000 */
.L_x_213:
        /* <DEDUP_REMOVED lines=9> */
.L_x_216:
[----:B------:R-:W-:Y:S05]  /*6740*/  BSYNC B1 ;  /* 0x0000000000017941 */ /* 0x000fea0003800000 */
.L_x_215:
        /* <DEDUP_REMOVED lines=10> */
.L_x_218:
[----:B------:R-:W-:Y:S05]  /*67f0*/  BSYNC B1 ;  /* 0x0000000000017941 */ /* 0x000fea0003800000 */
.L_x_217:
        /* <DEDUP_REMOVED lines=10> */
.L_x_220:
[----:B------:R-:W-:Y:S05]  /*68a0*/  BSYNC B1 ;  /* 0x0000000000017941 */ /* 0x000fea0003800000 */
.L_x_219:
        /* <DEDUP_REMOVED lines=9> */
.L_x_222:
[----:B------:R-:W-:Y:S05]  /*6940*/  BSYNC B1 ;  /* 0x0000000000017941 */ /* 0x000fea0003800000 */
.L_x_221:
        /* <DEDUP_REMOVED lines=9> */
.L_x_224:
[----:B------:R-:W-:Y:S05]  /*69e0*/  BSYNC B1 ;  /* 0x0000000000017941 */ /* 0x000fea0003800000 */
.L_x_223:
        /* <DEDUP_REMOVED lines=10> */
.L_x_226:
[----:B------:R-:W-:Y:S05]  /*6a90*/  BSYNC B1 ;  /* 0x0000000000017941 */ /* 0x000fea0003800000 */
.L_x_225:
        /* <DEDUP_REMOVED lines=10> */
.L_x_228:
[----:B------:R-:W-:Y:S05]  /*6b40*/  BSYNC B1 ;  /* 0x0000000000017941 */ /* 0x000fea0003800000 */
.L_x_227:
        /* <DEDUP_REMOVED lines=9> */
.L_x_230:
[----:B------:R-:W-:Y:S05]  /*6be0*/  BSYNC B1 ;  /* 0x0000000000017941 */ /* 0x000fea0003800000 */
.L_x_229:
        /* <DEDUP_REMOVED lines=9> */
.L_x_232:
[----:B------:R-:W-:Y:S05]  /*6c80*/  BSYNC B1 ;  /* 0x0000000000017941 */ /* 0x000fea0003800000 */
.L_x_231:
        /* <DEDUP_REMOVED lines=10> */
.L_x_234:
[----:B------:R-:W-:Y:S05]  /*6d30*/  BSYNC B1 ;  /* 0x0000000000017941 */ /* 0x000fea0003800000 */
.L_x_233:
        /* <DEDUP_REMOVED lines=10> */
.L_x_236:
[----:B------:R-:W-:Y:S05]  /*6de0*/  BSYNC B1 ;  /* 0x0000000000017941 */ /* 0x000fea0003800000 */
.L_x_235:
        /* <DEDUP_REMOVED lines=9> */
.L_x_238:
[----:B------:R-:W-:Y:S05]  /*6e80*/  BSYNC B1 ;  /* 0x0000000000017941 */ /* 0x000fea0003800000 */
.L_x_237:
        /* <DEDUP_REMOVED lines=9> */
.L_x_240:
[----:B------:R-:W-:Y:S05]  /*6f20*/  BSYNC B1 ;  /* 0x0000000000017941 */ /* 0x000fea0003800000 */
.L_x_239:
        /* <DEDUP_REMOVED lines=10> */
.L_x_242:
[----:B------:R-:W-:Y:S05]  /*6fd0*/  BSYNC B1 ;  /* 0x0000000000017941 */ /* 0x000fea0003800000 */
.L_x_241:
        /* <DEDUP_REMOVED lines=10> */
.L_x_244:
[----:B------:R-:W-:Y:S05]  /*7080*/  BSYNC B1 ;  /* 0x0000000000017941 */ /* 0x000fea0003800000 */
.L_x_243:
        /* <DEDUP_REMOVED lines=9> */
.L_x_246:
[----:B------:R-:W-:Y:S05]  /*7120*/  BSYNC B1 ;  /* 0x0000000000017941 */ /* 0x000fea0003800000 */
.L_x_245:
        /* <DEDUP_REMOVED lines=9> */
.L_x_248:
[----:B------:R-:W-:Y:S05]  /*71c0*/  BSYNC B1 ;  /* 0x0000000000017941 */ /* 0x000fea0003800000 */
.L_x_247:
        /* <DEDUP_REMOVED lines=10> */
.L_x_250:
[----:B------:R-:W-:Y:S05]  /*7270*/  BSYNC B1 ;  /* 0x0000000000017941 */ /* 0x000fea0003800000 */
.L_x_249:
        /* <DEDUP_REMOVED lines=10> */
.L_x_252:
[----:B------:R-:W-:Y:S05]  /*7320*/  BSYNC B1 ;  /* 0x0000000000017941 */ /* 0x000fea0003800000 */
.L_x_251:
        /* <DEDUP_REMOVED lines=9> */
.L_x_254:
[----:B------:R-:W-:Y:S05]  /*73c0*/  BSYNC B1 ;  /* 0x0000000000017941 */ /* 0x000fea0003800000 */
.L_x_253:
        /* <DEDUP_REMOVED lines=9> */
.L_x_256:
[----:B------:R-:W-:Y:S05]  /*7460*/  BSYNC B1 ;  /* 0x0000000000017941 */ /* 0x000fea0003800000 */
.L_x_255:
        /* <DEDUP_REMOVED lines=10> */
.L_x_258:
[----:B------:R-:W-:Y:S05]  /*7510*/  BSYNC B1 ;  /* 0x0000000000017941 */ /* 0x000fea0003800000 */
.L_x_257:
        /* <DEDUP_REMOVED lines=10> */
.L_x_260:
[----:B------:R-:W-:Y:S05]  /*75c0*/  BSYNC B1 ;  /* 0x0000000000017941 */ /* 0x000fea0003800000 */
.L_x_259:
        /* <DEDUP_REMOVED lines=9> */
.L_x_262:
[----:B------:R-:W-:Y:S05]  /*7660*/  BSYNC B1 ;  /* 0x0000000000017941 */ /* 0x000fea0003800000 */
.L_x_261:
        /* <DEDUP_REMOVED lines=9> */
.L_x_264:
[----:B------:R-:W-:Y:S05]  /*7700*/  BSYNC B1 ;  /* 0x0000000000017941 */ /* 0x000fea0003800000 */
.L_x_263:
        /* <DEDUP_REMOVED lines=10> */
.L_x_266:
[----:B------:R-:W-:Y:S05]  /*77b0*/  BSYNC B1 ;  /* 0x0000000000017941 */ /* 0x000fea0003800000 */
.L_x_265:
        /* <DEDUP_REMOVED lines=10> */
.L_x_268:
[----:B------:R-:W-:Y:S05]  /*7860*/  BSYNC B1 ;  /* 0x0000000000017941 */ /* 0x000fea0003800000 */
.L_x_267:
        /* <DEDUP_REMOVED lines=9> */
.L_x_270:
[----:B------:R-:W-:Y:S05]  /*7900*/  BSYNC B1 ;  /* 0x0000000000017941 */ /* 0x000fea0003800000 */
.L_x_269:
        /* <DEDUP_REMOVED lines=9> */
.L_x_272:
[----:B------:R-:W-:Y:S05]  /*79a0*/  BSYNC B1 ;  /* 0x0000000000017941 */ /* 0x000fea0003800000 */
.L_x_271:
        /* <DEDUP_REMOVED lines=10> */
.L_x_274:
[----:B------:R-:W-:Y:S05]  /*7a50*/  BSYNC B1 ;  /* 0x0000000000017941 */ /* 0x000fea0003800000 */
.L_x_273:
        /* <DEDUP_REMOVED lines=10> */
.L_x_276:
[----:B------:R-:W-:Y:S05]  /*7b00*/  BSYNC B1 ;  /* 0x0000000000017941 */ /* 0x000fea0003800000 */
.L_x_275:
        /* <DEDUP_REMOVED lines=9> */
.L_x_278:
[----:B------:R-:W-:Y:S05]  /*7ba0*/  BSYNC B1 ;  /* 0x0000000000017941 */ /* 0x000fea0003800000 */
.L_x_277:
        /* <DEDUP_REMOVED lines=9> */
.L_x_280:
[----:B------:R-:W-:Y:S05]  /*7c40*/  BSYNC B1 ;  /* 0x0000000000017941 */ /* 0x000fea0003800000 */
.L_x_279:
        /* <DEDUP_REMOVED lines=10> */
.L_x_282:
[----:B------:R-:W-:Y:S05]  /*7cf0*/  BSYNC B1 ;  /* 0x0000000000017941 */ /* 0x000fea0003800000 */
.L_x_281:
        /* <DEDUP_REMOVED lines=10> */
.L_x_284:
[----:B------:R-:W-:Y:S05]  /*7da0*/  BSYNC B1 ;  /* 0x0000000000017941 */ /* 0x000fea0003800000 */
.L_x_283:
        /* <DEDUP_REMOVED lines=9> */
.L_x_286:
[----:B------:R-:W-:Y:S05]  /*7e40*/  BSYNC B1 ;  /* 0x0000000000017941 */ /* 0x000fea0003800000 */
.L_x_285:
[----:B0----5:R-:W-:Y:S01]  /*7e50*/  HADD2.F32 R3, -RZ, R18.H0_H0 ;  /* 0x20000012ff037230 */ /* 0x021fe20000004100 */
[----:B------:R-:W-:Y:S01]  /*7e60*/  ISETP.GT.AND P0, PT, R4, 0x8, P0 ;  /* 0x000000080400780c */ /* 0x000fe20000704270 */
[----:B------:R-:W-:Y:S01]  /*7e70*/  @P1 IMAD.MOV.U32 R2, RZ, RZ, R10 ;  /* 0x000000ffff021224 */ /* 0x000fe200078e000a */
[----:B------:R-:W-:Y:S02]  /*7e80*/  BSSY B1, `(.L_x_287) ;  /* 0x0000009000017945 */ /* 0x000fe40003800000 */
[----:B------:R-:W-:-:S04]  /*7e90*/  FMUL R3, R3, R22 ;  /* 0x0000001603037220 */ /* 0x000fc80000400000 */
[----:B------:R-:W-:-:S05]  /*7ea0*/  FFMA R3, R150, R23, R3 ;  /* 0x0000001796037223 */ /* 0x000fca0000000003 */
[----:B------:R-:W-:-:S04]  /*7eb0*/  F2FP.F16.F32.PACK_AB R3, RZ, R3 ;  /* 0x00000003ff03723e */ /* 0x000fc800000000ff */
[----:B------:R-:W-:Y:S01]  /*7ec0*/  PRMT R0, R3, 0x7610, R0 ;  /* 0x0000761003007816 */ /* 0x000fe20000000000 */
[----:B------:R-:W-:-:S05]  /*7ed0*/  @P1 IMAD.MOV.U32 R3, RZ, RZ, R11 ;  /* 0x000000ffff031224 */ /* 0x000fca00078e000b */
[----:B------:R0:W-:Y:S01]  /*7ee0*/  @P1 STG.E.U16 desc[UR50][R2.64+0x1f0], R0 ;  /* 0x0001f00002001986 */ /* 0x0001e2000c101532 */
[----:B------:R-:W-:Y:S05]  /*7ef0*/  @!P0 BRA `(.L_x_288) ;  /* 0x0000000000048947 */ /* 0x000fea0003800000 */
[----:B------:R0:W5:Y:S02]  /*7f00*/  LDG.E.LTC128B.U16 R18, desc[UR50][R8.64+0x1f2] ;  /* 0x0001f23208127981 */ /* 0x000164000c1e1520 */
.L_x_288:
[----:B------:R-:W-:Y:S05]  /*7f10*/  BSYNC B1 ;  /* 0x0000000000017941 */ /* 0x000fea0003800000 */
.L_x_287:
[----:B------:R-:W-:Y:S05]  /*7f20*/  @!P0 BRA `(.L_x_289) ;  /* 0x0000002400408947 */ /* 0x000fea0003800000 */
[----:B0----5:R-:W-:-:S05]  /*7f30*/  HADD2.F32 R3, -RZ, R18.H0_H0 ;  /* 0x20000012ff037230 */ /* 0x021fca0000004100 */
[----:B------:R-:W-:-:S04]  /*7f40*/  FMUL R0, R3, R22 ;  /* 0x0000001603007220 */ /* 0x000fc80000400000 */
[----:B------:R-:W-:-:S05]  /*7f50*/  FFMA R0, R151, R23, R0 ;  /* 0x0000001797007223 */ /* 0x000fca0000000000 */
[----:B------:R-:W-:-:S05]  /*7f60*/  F2FP.F16.F32.PACK_AB R0, RZ, R0 ;  /* 0x00000000ff00723e */ /* 0x000fca00000000ff */
[----:B------:R0:W-:Y:S01]  /*7f70*/  STG.E.U16 desc[UR50][R10.64+0x1f2], R0 ;  /* 0x0001f2000a007986 */ /* 0x0001e2000c101532 */
[----:B------:R-:W-:Y:S05]  /*7f80*/  BRA `(.L_x_289) ;  /* 0x0000002400287947 */ /* 0x000fea0003800000 */
.L_x_36:
[----:B------:R-:W-:Y:S01]  /*7f90*/  ISETP.GT.AND P0, PT, R0, 0x1, PT ;  /* 0x000000010000780c */ /* 0x000fe20003f04270 */
[----:B------:R-:W-:Y:S01]  /*7fa0*/  ULDC.64 UR4, c[0x0][0x5c0] ;  /* 0x0001700000047ab9 */ /* 0x000fe20000000a00 */
[-C--:B------:R-:W-:Y:S01]  /*7fb0*/  FMUL R24, R24, R23.reuse ;  /* 0x0000001718187220 */ /* 0x080fe20000400000 */
[-C--:B------:R-:W-:Y:S01]  /*7fc0*/  FMUL R25, R25, R23.reuse ;  /* 0x0000001719197220 */ /* 0x080fe20000400000 */
[----:B------:R-:W-:Y:S01]  /*7fd0*/  ISETP.GT.AND P3, PT, R4, RZ, P0 ;  /* 0x000000ff0400720c */ /* 0x000fe20000764270 */
[-C--:B------:R-:W-:Y:S01]  /*7fe0*/  FMUL R26, R26, R23.reuse ;  /* 0x000000171a1a7220 */ /* 0x080fe20000400000 */
[----:B------:R-:W-:Y:S01]  /*7ff0*/  LEA R2, P4, R172, UR4, 0x1 ;  /* 0x00000004ac027c11 */ /* 0x000fe2000f8808ff */
[-C--:B------:R-:W-:Y:S01]  /*8000*/  FMUL R27, R27, R23.reuse ;  /* 0x000000171b1b7220 */ /* 0x080fe20000400000 */
[----:B------:R-:W-:Y:S01]  /*8010*/  F2FP.F16.F32.PACK_AB R24, RZ, R24 ;  /* 0x00000018ff18723e */ /* 0x000fe200000000ff */
[-C--:B------:R-:W-:Y:S01]  /*8020*/  FMUL R28, R28, R23.reuse ;  /* 0x000000171c1c7220 */ /* 0x080fe20000400000 */
[----:B------:R-:W-:Y:S01]  /*8030*/  LEA.HI.X R3, R172, UR5, R175, 0x1, P4 ;  /* 0x00000005ac037c11 */ /* 0x000fe2000a0f0caf */
[----:B------:R-:W-:Y:S01]  /*8040*/  FMUL R29, R29, R23 ;  /* 0x000000171d1d7220 */ /* 0x000fe20000400000 */
[----:B------:R-:W-:Y:S01]  /*8050*/  F2FP.F16.F32.PACK_AB R25, RZ, R25 ;  /* 0x00000019ff19723e */ /* 0x000fe200000000ff */
[-C--:B------:R-:W-:Y:S01]  /*8060*/  FMUL R30, R30, R23.reuse ;  /* 0x000000171e1e7220 */ /* 0x080fe20000400000 */
[C---:B------:R-:W-:Y:S01]  /*8070*/  SHF.L.U64.HI R11, R10.reuse, 0x4, R11 ;  /* 0x000000040a0b7819 */ /* 0x040fe2000001020b */
[----:B------:R-:W-:Y:S01]  /*8080*/  @P1 STG.E.U16 desc[UR50][R2.64], R24 ;  /* 0x0000001802001986 */ /* 0x000fe2000c101532 */
[----:B------:R-:W-:Y:S01]  /*8090*/  LEA R6, P4, R10, R2, 0x4 ;  /* 0x000000020a067211 */ /* 0x000fe200078820ff */
[-C--:B------:R-:W-:Y:S01]  /*80a0*/  FMUL R31, R31, R23.reuse ;  /* 0x000000171f1f7220 */ /* 0x080fe20000400000 */
[----:B------:R-:W-:Y:S01]  /*80b0*/  ISETP.GT.AND P2, PT, R4, 0x8, P2 ;  /* 0x000000080400780c */ /* 0x000fe20001744270 */
[----:B------:R-:W-:Y:S01]  /*80c0*/  @P3 STG.E.U16 desc[UR50][R2.64+0x2], R25 ;  /* 0x0000021902003986 */ /* 0x000fe2000c101532 */
[----:B------:R-:W-:Y:S01]  /*80d0*/  ISETP.GT.AND P1, PT, R0, 0x8, PT ;  /* 0x000000080000780c */ /* 0x000fe20003f24270 */
[----:B------:R-:W-:Y:S01]  /*80e0*/  IMAD.X R7, R11, 0x1, R3, P4 ;  /* 0x000000010b077824 */ /* 0x000fe200020e0603 */
[----:B------:R-:W-:Y:S01]  /*80f0*/  ISETP.GT.AND P3, PT, R4, 0x8, P0 ;  /* 0x000000080400780c */ /* 0x000fe20000764270 */
[-C--:B------:R-:W-:Y:S01]  /*8100*/  FMUL R32, R32, R23.reuse ;  /* 0x0000001720207220 */ /* 0x080fe20000400000 */
[----:B------:R-:W-:Y:S01]  /*8110*/  ISETP.GT.AND P0, PT, R0, 0x9, PT ;  /* 0x000000090000780c */ /* 0x000fe20003f04270 */
[-C--:B------:R-:W-:Y:S01]  /*8120*/  FMUL R33, R33, R23.reuse ;  /* 0x0000001721217220 */ /* 0x080fe20000400000 */
[----:B------:R-:W-:Y:S01]  /*8130*/  ISETP.GT.AND P5, PT, R4, RZ, P1 ;  /* 0x000000ff0400720c */ /* 0x000fe20000fa4270 */
[-C--:B------:R-:W-:Y:S01]  /*8140*/  FMUL R34, R34, R23.reuse ;  /* 0x0000001722227220 */ /* 0x080fe20000400000 */
[----:B------:R-:W-:Y:S01]  /*8150*/  ISETP.GT.AND P4, PT, R4, RZ, P0 ;  /* 0x000000ff0400720c */ /* 0x000fe20000784270 */
[-C--:B------:R-:W-:Y:S01]  /*8160*/  FMUL R35, R35, R23.reuse ;  /* 0x0000001723237220 */ /* 0x080fe20000400000 */
[----:B------:R-:W-:Y:S01]  /*8170*/  F2FP.F16.F32.PACK_AB R26, RZ, R26 ;  /* 0x0000001aff1a723e */ /* 0x000fe200000000ff */
[----:B------:R-:W-:Y:S01]  /*8180*/  FMUL R36, R36, R23 ;  /* 0x0000001724247220 */ /* 0x000fe20000400000 */
[----:B------:R-:W-:Y:S01]  /*8190*/  F2FP.F16.F32.PACK_AB R27, RZ, R27 ;  /* 0x0000001bff1b723e */ /* 0x000fe200000000ff */
[----:B------:R-:W-:Y:S01]  /*81a0*/  FMUL R37, R37, R23 ;  /* 0x0000001725257220 */ /* 0x000fe20000400000 */
[----:B------:R-:W-:Y:S01]  /*81b0*/  F2FP.F16.F32.PACK_AB R28, RZ, R28 ;  /* 0x0000001cff1c723e */ /* 0x000fe200000000ff */
[----:B------:R-:W-:Y:S01]  /*81c0*/  @P2 STG.E.U16 desc[UR50][R6.64], R26 ;  /* 0x0000001a06002986 */ /* 0x000fe2000c101532 */
[----:B------:R-:W-:Y:S01]  /*81d0*/  F2FP.F16.F32.PACK_AB R29, RZ, R29 ;  /* 0x0000001dff1d723e */ /* 0x000fe200000000ff */
[-C--:B------:R-:W-:Y:S01]  /*81e0*/  FMUL R38, R38, R23.reuse ;  /* 0x0000001726267220 */ /* 0x080fe20000400000 */
[----:B------:R-:W-:Y:S01]  /*81f0*/  ISETP.GT.AND P1, PT, R4, 0x8, P1 ;  /* 0x000000080400780c */ /* 0x000fe20000f24270 */
[----:B------:R-:W-:Y:S01]  /*8200*/  @P3 STG.E.U16 desc[UR50][R6.64+0x2], R27 ;  /* 0x0000021b06003986 */ /* 0x000fe2000c101532 */
[----:B------:R-:W-:Y:S01]  /*8210*/  ISETP.GT.AND P3, PT, R0, 0x10, PT ;  /* 0x000000100000780c */ /* 0x000fe20003f64270 */
[-C--:B------:R-:W-:Y:S01]  /*8220*/  FMUL R39, R39, R23.reuse ;  /* 0x0000001727277220 */ /* 0x080fe20000400000 */
[----:B------:R-:W-:Y:S01]  /*8230*/  ISETP.GT.AND P2, PT, R4, 0x8, P0 ;  /* 0x000000080400780c */ /* 0x000fe20000744270 */
[----:B------:R-:W-:Y:S01]  /*8240*/  @P5 STG.E.U16 desc[UR50][R2.64+0x10], R28 ;  /* 0x0000101c02005986 */ /* 0x000fe2000c101532 */
[----:B------:R-:W-:Y:S01]  /*8250*/  ISETP.GT.AND P0, PT, R0, 0x11, PT ;  /* 0x000000110000780c */ /* 0x000fe20003f04270 */
[-C--:B------:R-:W-:Y:S01]  /*8260*/  FMUL R40, R40, R23.reuse ;  /* 0x0000001728287220 */ /* 0x080fe20000400000 */
[----:B------:R-:W-:Y:S01]  /*8270*/  F2FP.F16.F32.PACK_AB R30, RZ, R30 ;  /* 0x0000001eff1e723e */ /* 0x000fe200000000ff */
[----:B------:R-:W-:Y:S01]  /*8280*/  @P4 STG.E.U16 desc[UR50][R2.64+0x12], R29 ;  /* 0x0000121d02004986 */ /* 0x000fe2000c101532 */
[C---:B------:R-:W-:Y:S01]  /*8290*/  ISETP.GT.AND P4, PT, R4.reuse, RZ, P3 ;  /* 0x000000ff0400720c */ /* 0x040fe20001f84270 */
[----:B------:R-:W-:Y:S01]  /*82a0*/  FMUL R41, R41, R23 ;  /* 0x0000001729297220 */ /* 0x000fe20000400000 */
[----:B------:R-:W-:Y:S01]  /*82b0*/  ISETP.GT.AND P5, PT, R4, RZ, P0 ;  /* 0x000000ff0400720c */ /* 0x000fe200007a4270 */
[----:B------:R-:W-:Y:S01]  /*82c0*/  @P1 STG.E.U16 desc[UR50][R6.64+0x10], R30 ;  /* 0x0000101e06001986 */ /* 0x000fe2000c101532 */
[----:B------:R-:W-:Y:S01]  /*82d0*/  F2FP.F16.F32.PACK_AB R31, RZ, R31 ;  /* 0x0000001fff1f723e */ /* 0x000fe200000000ff */
[-C--:B------:R-:W-:Y:S01]  /*82e0*/  FMUL R42, R42, R23.reuse ;  /* 0x000000172a2a7220 */ /* 0x080fe20000400000 */
[----:B------:R-:W-:Y:S01]  /*82f0*/  F2FP.F16.F32.PACK_AB R32, RZ, R32 ;  /* 0x00000020ff20723e */ /* 0x000fe200000000ff */
[----:B------:R-:W-:Y:S01]  /*8300*/  FMUL R43, R43, R23 ;  /* 0x000000172b2b7220 */ /* 0x000fe20000400000 */
[----:B------:R-:W-:Y:S01]  /*8310*/  ISETP.GT.AND P1, PT, R4, 0x8, P3 ;  /* 0x000000080400780c */ /* 0x000fe20001f24270 */
[----:B------:R-:W-:Y:S01]  /*8320*/  @P2 STG.E.U16 desc[UR50][R6.64+0x12], R31 ;  /* 0x0000121f06002986 */ /* 0x000fe2000c101532 */
[----:B------:R-:W-:Y:S01]  /*8330*/  F2FP.F16.F32.PACK_AB R33, RZ, R33 ;  /* 0x00000021ff21723e */ /* 0x000fe200000000ff */
[-C--:B------:R-:W-:Y:S01]  /*8340*/  FMUL R44, R44, R23.reuse ;  /* 0x000000172c2c7220 */ /* 0x080fe20000400000 */
[----:B------:R-:W-:Y:S01]  /*8350*/  ISETP.GT.AND P3, PT, R0, 0x18, PT ;  /* 0x000000180000780c */ /* 0x000fe20003f64270 */
[----:B------:R-:W-:Y:S01]  /*8360*/  @P4 STG.E.U16 desc[UR50][R2.64+0x20], R32 ;  /* 0x0000202002004986 */ /* 0x000fe2000c101532 */
[----:B------:R-:W-:Y:S01]  /*8370*/  ISETP.GT.AND P2, PT, R4, 0x8, P0 ;  /* 0x000000080400780c */ /* 0x000fe20000744270 */
[-C--:B------:R-:W-:Y:S01]  /*8380*/  FMUL R45, R45, R23.reuse ;  /* 0x000000172d2d7220 */ /* 0x080fe20000400000 */
[----:B------:R-:W-:Y:S01]  /*8390*/  ISETP.GT.AND P0, PT, R0, 0x19, PT ;  /* 0x000000190000780c */ /* 0x000fe20003f04270 */
[----:B------:R-:W-:Y:S01]  /*83a0*/  @P5 STG.E.U16 desc[UR50][R2.64+0x22], R33 ;  /* 0x0000222102005986 */ /* 0x000fe2000c101532 */
[----:B------:R-:W-:Y:S01]  /*83b0*/  ISETP.GT.AND P4, PT, R4, RZ, P3 ;  /* 0x000000ff0400720c */ /* 0x000fe20001f84270 */
[-C--:B------:R-:W-:Y:S01]  /*83c0*/  FMUL R46, R46, R23.reuse ;  /* 0x000000172e2e7220 */ /* 0x080fe20000400000 */
[----:B------:R-:W-:Y:S01]  /*83d0*/  ISETP.GT.AND P5, PT, R4, RZ, P0 ;  /* 0x000000ff0400720c */ /* 0x000fe200007a4270 */
[-C--:B------:R-:W-:Y:S01]  /*83e0*/  FMUL R47, R47, R23.reuse ;  /* 0x000000172f2f7220 */ /* 0x080fe20000400000 */
[----:B------:R-:W-:Y:S01]  /*83f0*/  F2FP.F16.F32.PACK_AB R34, RZ, R34 ;  /* 0x00000022ff22723e */ /* 0x000fe200000000ff */
[----:B------:R-:W-:Y:S01]  /*8400*/  FMUL R48, R48, R23 ;  /* 0x0000001730307220 */ /* 0x000fe20000400000 */
[----:B------:R-:W-:Y:S01]  /*8410*/  F2FP.F16.F32.PACK_AB R35, RZ, R35 ;  /* 0x00000023ff23723e */ /* 0x000fe200000000ff */
[-C--:B------:R-:W-:Y:S01]  /*8420*/  FMUL R49, R49, R23.reuse ;  /* 0x0000001731317220 */ /* 0x080fe20000400000 */
[----:B------:R-:W-:Y:S01]  /*8430*/  F2FP.F16.F32.PACK_AB R36, RZ, R36 ;  /* 0x00000024ff24723e */ /* 0x000fe200000000ff */
[----:B------:R-:W-:Y:S01]  /*8440*/  @P1 STG.E.U16 desc[UR50][R6.64+0x20], R34 ;  /* 0x0000202206001986 */ /* 0x000fe2000c101532 */
[----:B------:R-:W-:Y:S01]  /*8450*/  ISETP.GT.AND P1, PT, R4, 0x8, P3 ;  /* 0x000000080400780c */ /* 0x000fe20001f24270 */
[----:B------:R-:W-:Y:S01]  /*8460*/  FMUL R50, R50, R23 ;  /* 0x0000001732327220 */ /* 0x000fe20000400000 */
[----:B------:R-:W-:Y:S01]  /*8470*/  F2FP.F16.F32.PACK_AB R37, RZ, R37 ;  /* 0x00000025ff25723e */ /* 0x000fe200000000ff */
[----:B------:R-:W-:Y:S01]  /*8480*/  @P2 STG.E.U16 desc[UR50][R6.64+0x22], R35 ;  /* 0x0000222306002986 */ /* 0x000fe2000c101532 */
[----:B------:R-:W-:Y:S01]  /*8490*/  ISETP.GT.AND P3, PT, R0, 0x20, PT ;  /* 0x000000200000780c */ /* 0x000fe20003f64270 */
[-C--:B------:R-:W-:Y:S01]  /*84a0*/  FMUL R51, R51, R23.reuse ;  /* 0x0000001733337220 */ /* 0x080fe20000400000 */
[----:B------:R-:W-:Y:S01]  /*84b0*/  ISETP.GT.AND P2, PT, R4, 0x8, P0 ;  /* 0x000000080400780c */ /* 0x000fe20000744270 */
[----:B------:R-:W-:Y:S01]  /*84c0*/  @P4 STG.E.U16 desc[UR50][R2.64+0x30], R36 ;  /* 0x0000302402004986 */ /* 0x000fe2000c101532 */
[----:B------:R-:W-:Y:S01]  /*84d0*/  ISETP.GT.AND P0, PT, R0, 0x21, PT ;  /* 0x000000210000780c */ /* 0x000fe20003f04270 */
[-C--:B------:R-:W-:Y:S01]  /*84e0*/  FMUL R52, R52, R23.reuse ;  /* 0x0000001734347220 */ /* 0x080fe20000400000 */
[C---:B------:R-:W-:Y:S01]  /*84f0*/  ISETP.GT.AND P4, PT, R4.reuse, RZ, P3 ;  /* 0x000000ff0400720c */ /* 0x040fe20001f84270 */
[----:B------:R-:W-:Y:S01]  /*8500*/  @P5 STG.E.U16 desc[UR50][R2.64+0x32], R37 ;  /* 0x0000322502005986 */ /* 0x000fe2000c101532 */
        /* <DEDUP_REMOVED lines=328> */
[----:B------:R-:W-:-:S02]  /*9990*/  ISETP.GT.AND P1, PT, R4, 0x8, P3 ;  /* 0x000000080400780c */ /* 0x000fc40001f24270 */
[----:B------:R-:W-:Y:S01]  /*99a0*/  F2FP.F16.F32.PACK_AB R105, RZ, R105 ;  /* 0x00000069ff69723e */ /* 0x000fe200000000ff */
[----:B------:R-:W-:Y:S01]  /*99b0*/  @P2 STG.E.U16 desc[UR50][R6.64+0x132], R103 ;  /* 0x0001326706002986 */ /* 0x000fe2000c101532 */
[----:B------:R-:W-:Y:S02]  /*99c0*/  ISETP.GT.AND P3, PT, R0, 0xa8, PT ;  /* 0x000000a80000780c */ /* 0x000fe40003f64270 */
[----:B------:R-:W-:Y:S01]  /*99d0*/  ISETP.GT.AND P2, PT, R4, 0x8, P0 ;  /* 0x000000080400780c */ /* 0x000fe20000744270 */
[----:B------:R-:W-:Y:S01]  /*99e0*/  @P4 STG.E.U16 desc[UR50][R2.64+0x140], R104 ;  /* 0x0001406802004986 */ /* 0x000fe2000c101532 */
[----:B------:R-:W-:Y:S02]  /*99f0*/  ISETP.GT.AND P0, PT, R0, 0xa9, PT ;  /* 0x000000a90000780c */ /* 0x000fe40003f04270 */
[C---:B------:R-:W-:Y:S01]  /*9a00*/  ISETP.GT.AND P4, PT, R4.reuse, RZ, P3 ;  /* 0x000000ff0400720c */ /* 0x040fe20001f84270 */
[----:B------:R-:W-:Y:S01]  /*9a10*/  @P5 STG.E.U16 desc[UR50][R2.64+0x142], R105 ;  /* 0x0001426902005986 */ /* 0x000fe2000c101532 */
[----:B------:R-:W-:-:S02]  /*9a20*/  ISETP.GT.AND P5, PT, R4, RZ, P0 ;  /* 0x000000ff0400720c */ /* 0x000fc400007a4270 */
[----:B------:R-:W-:Y:S02]  /*9a30*/  F2FP.F16.F32.PACK_AB R106, RZ, R106 ;  /* 0x0000006aff6a723e */ /* 0x000fe400000000ff */
[----:B------:R-:W-:Y:S02]  /*9a40*/  F2FP.F16.F32.PACK_AB R107, RZ, R107 ;  /* 0x0000006bff6b723e */ /* 0x000fe400000000ff */
[----:B------:R-:W-:Y:S01]  /*9a50*/  F2FP.F16.F32.PACK_AB R108, RZ, R108 ;  /* 0x0000006cff6c723e */ /* 0x000fe200000000ff */
[----:B------:R-:W-:Y:S01]  /*9a60*/  @P1 STG.E.U16 desc[UR50][R6.64+0x140], R106 ;  /* 0x0001406a06001986 */ /* 0x000fe2000c101532 */
[----:B------:R-:W-:Y:S02]  /*9a70*/  ISETP.GT.AND P1, PT, R4, 0x8, P3 ;  /* 0x000000080400780c */ /* 0x000fe40001f24270 */
[----:B------:R-:W-:Y:S01]  /*9a80*/  F2FP.F16.F32.PACK_AB R109, RZ, R109 ;  /* 0x0000006dff6d723e */ /* 0x000fe200000000ff */
[----:B------:R-:W-:Y:S01]  /*9a90*/  @P2 STG.E.U16 desc[UR50][R6.64+0x142], R107 ;  /* 0x0001426b06002986 */ /* 0x000fe2000c101532 */
[----:B------:R-:W-:-:S02]  /*9aa0*/  ISETP.GT.AND P3, PT, R0, 0xb0, PT ;  /* 0x000000b00000780c */ /* 0x000fc40003f64270 */
[----:B------:R-:W-:Y:S01]  /*9ab0*/  ISETP.GT.AND P2, PT, R4, 0x8, P0 ;  /* 0x000000080400780c */ /* 0x000fe20000744270 */
[----:B------:R-:W-:Y:S01]  /*9ac0*/  @P4 STG.E.U16 desc[UR50][R2.64+0x150], R108 ;  /* 0x0001506c02004986 */ /* 0x000fe2000c101532 */
[----:B------:R-:W-:Y:S02]  /*9ad0*/  ISETP.GT.AND P0, PT, R0, 0xb1, PT ;  /* 0x000000b10000780c */ /* 0x000fe40003f04270 */
[C---:B------:R-:W-:Y:S01]  /*9ae0*/  ISETP.GT.AND P4, PT, R4.reuse, RZ, P3 ;  /* 0x000000ff0400720c */ /* 0x040fe20001f84270 */
[----:B------:R-:W-:Y:S01]  /*9af0*/  @P5 STG.E.U16 desc[UR50][R2.64+0x152], R109 ;  /* 0x0001526d02005986 */ /* 0x000fe2000c101532 */
[----:B------:R-:W-:Y:S02]  /*9b00*/  ISETP.GT.AND P5, PT, R4, RZ, P0 ;  /* 0x000000ff0400720c */ /* 0x000fe400007a4270 */
[----:B------:R-:W-:Y:S02]  /*9b10*/  F2FP.F16.F32.PACK_AB R110, RZ, R110 ;  /* 0x0000006eff6e723e */ /* 0x000fe400000000ff */
[----:B------:R-:W-:-:S02]  /*9b20*/  F2FP.F16.F32.PACK_AB R111, RZ, R111 ;  /* 0x0000006fff6f723e */ /* 0x000fc400000000ff */
[----:B------:R-:W-:Y:S01]  /*9b30*/  F2FP.F16.F32.PACK_AB R112, RZ, R112 ;  /* 0x00000070ff70723e */ /* 0x000fe200000000ff */
[----:B------:R-:W-:Y:S01]  /*9b40*/  @P1 STG.E.U16 desc[UR50][R6.64+0x150], R110 ;  /* 0x0001506e06001986 */ /* 0x000fe2000c101532 */
[----:B------:R-:W-:Y:S02]  /*9b50*/  ISETP.GT.AND P1, PT, R4, 0x8, P3 ;  /* 0x000000080400780c */ /* 0x000fe40001f24270 */
[----:B------:R-:W-:Y:S01]  /*9b60*/  F2FP.F16.F32.PACK_AB R113, RZ, R113 ;  /* 0x00000071ff71723e */ /* 0x000fe200000000ff */
[----:B------:R-:W-:Y:S01]  /*9b70*/  @P2 STG.E.U16 desc[UR50][R6.64+0x152], R111 ;  /* 0x0001526f06002986 */ /* 0x000fe2000c101532 */
[----:B------:R-:W-:Y:S02]  /*9b80*/  ISETP.GT.AND P3, PT, R0, 0xb8, PT ;  /* 0x000000b80000780c */ /* 0x000fe40003f64270 */
[----:B------:R-:W-:Y:S01]  /*9b90*/  ISETP.GT.AND P2, PT, R4, 0x8, P0 ;  /* 0x000000080400780c */ /* 0x000fe20000744270 */
[----:B------:R-:W-:Y:S01]  /*9ba0*/  @P4 STG.E.U16 desc[UR50][R2.64+0x160], R112 ;  /* 0x0001607002004986 */ /* 0x000fe2000c101532 */
[----:B------:R-:W-:-:S02]  /*9bb0*/  ISETP.GT.AND P0, PT, R0, 0xb9, PT ;  /* 0x000000b90000780c */ /* 0x000fc40003f04270 */
[C---:B------:R-:W-:Y:S01]  /*9bc0*/  ISETP.GT.AND P4, PT, R4.reuse, RZ, P3 ;  /* 0x000000ff0400720c */ /* 0x040fe20001f84270 */
[----:B------:R-:W-:Y:S01]  /*9bd0*/  @P5 STG.E.U16 desc[UR50][R2.64+0x162], R113 ;  /* 0x0001627102005986 */ /* 0x000fe2000c101532 */
[C---:B------:R-:W-:Y:S02]  /*9be0*/  ISETP.GT.AND P5, PT, R4.reuse, RZ, P0 ;  /* 0x000000ff0400720c */ /* 0x040fe400007a4270 */
[----:B------:R-:W-:Y:S02]  /*9bf0*/  F2FP.F16.F32.PACK_AB R114, RZ, R114 ;  /* 0x00000072ff72723e */ /* 0x000fe400000000ff */
[----:B------:R-:W-:Y:S02]  /*9c00*/  F2FP.F16.F32.PACK_AB R115, RZ, R115 ;  /* 0x00000073ff73723e */ /* 0x000fe400000000ff */
        /* <DEDUP_REMOVED lines=58> */
[C---:B------:R-:W-:Y:S02]  /*9fb0*/  ISETP.GT.AND P1, PT, R4.reuse, 0x8, P2 ;  /* 0x000000080400780c */ /* 0x040fe40001724270 */
[----:B------:R-:W-:Y:S01]  /*9fc0*/  F2FP.F16.F32.PACK_AB R133, RZ, R133 ;  /* 0x00000085ff85723e */ /* 0x000fe200000000ff */
[----:B------:R-:W-:Y:S01]  /*9fd0*/  @P0 STG.E.U16 desc[UR50][R6.64+0x1a2], R131 ;  /* 0x0001a28306000986 */ /* 0x000fe2000c101532 */
[----:B------:R-:W-:-:S02]  /*9fe0*/  ISETP.GT.AND P2, PT, R4, 0x8, P3 ;  /* 0x000000080400780c */ /* 0x000fc40001f44270 */
[C---:B------:R-:W-:Y:S01]  /*9ff0*/  ISETP.GT.AND P3, PT, R0.reuse, 0xe0, PT ;  /* 0x000000e00000780c */ /* 0x040fe20003f64270 */
        /* <DEDUP_REMOVED lines=9> */
[----:B------:R-:W-:Y:S02]  /*a090*/  F2FP.F16.F32.PACK_AB R137, RZ, R137 ;  /* 0x00000089ff89723e */ /* 0x000fe400000000ff */
[C---:B------:R-:W-:Y:S01]  /*a0a0*/  ISETP.GT.AND P1, PT, R4.reuse, 0x8, P3 ;  /* 0x000000080400780c */ /* 0x040fe20001f24270 */
[----:B------:R-:W-:Y:S01]  /*a0b0*/  @P2 STG.E.U16 desc[UR50][R6.64+0x1b2], R135 ;  /* 0x0001b28706002986 */ /* 0x000fe2000c101532 */
[----:B------:R-:W-:Y:S02]  /*a0c0*/  ISETP.GT.AND P0, PT, R4, 0x8, P0 ;  /* 0x000000080400780c */ /* 0x000fe40000704270 */
[----:B------:R-:W-:Y:S01]  /*a0d0*/  F2FP.F16.F32.PACK_AB R138, RZ, R138 ;  /* 0x0000008aff8a723e */ /* 0x000fe200000000ff */
[----:B------:R-:W-:Y:S01]  /*a0e0*/  @P4 STG.E.U16 desc[UR50][R2.64+0x1c0], R136 ;  /* 0x0001c08802004986 */ /* 0x000fe2000c101532 */
[----:B------:R-:W-:-:S02]  /*a0f0*/  ISETP.GT.AND P4, PT, R0, 0xe8, PT ;  /* 0x000000e80000780c */ /* 0x000fc40003f84270 */
[----:B------:R-:W-:Y:S01]  /*a100*/  F2FP.F16.F32.PACK_AB R139, RZ, R139 ;  /* 0x0000008bff8b723e */ /* 0x000fe200000000ff */
[----:B------:R-:W-:Y:S01]  /*a110*/  @P5 STG.E.U16 desc[UR50][R2.64+0x1c2], R137 ;  /* 0x0001c28902005986 */ /* 0x000fe2000c101532 */
[----:B------:R-:W-:Y:S02]  /*a120*/  ISETP.GT.AND P5, PT, R0, 0xe9, PT ;  /* 0x000000e90000780c */ /* 0x000fe40003fa4270 */
[C---:B------:R-:W-:Y:S01]  /*a130*/  ISETP.GT.AND P2, PT, R4.reuse, RZ, P4 ;  /* 0x000000ff0400720c */ /* 0x040fe20002744270 */
[----:B------:R-:W-:Y:S01]  /*a140*/  @P1 STG.E.U16 desc[UR50][R6.64+0x1c0], R138 ;  /* 0x0001c08a06001986 */ /* 0x000fe2000c101532 */
[----:B------:R-:W-:Y:S02]  /*a150*/  ISETP.GT.AND P6, PT, R4, RZ, P5 ;  /* 0x000000ff0400720c */ /* 0x000fe40002fc4270 */
[----:B------:R-:W-:Y:S01]  /*a160*/  F2FP.F16.F32.PACK_AB R140, RZ, R140 ;  /* 0x0000008cff8c723e */ /* 0x000fe200000000ff */
[----:B------:R-:W-:Y:S01]  /*a170*/  @P0 STG.E.U16 desc[UR50][R6.64+0x1c2], R139 ;  /* 0x0001c28b06000986 */ /* 0x000fe2000c101532 */
[----:B------:R-:W-:-:S02]  /*a180*/  F2FP.F16.F32.PACK_AB R141, RZ, R141 ;  /* 0x0000008dff8d723e */ /* 0x000fc400000000ff */
[----:B------:R-:W-:Y:S02]  /*a190*/  ISETP.GT.AND P4, PT, R4, 0x8, P4 ;  /* 0x000000080400780c */ /* 0x000fe40002784270 */
[C---:B------:R-:W-:Y:S02]  /*a1a0*/  ISETP.GT.AND P3, PT, R0.reuse, 0xf0, PT ;  /* 0x000000f00000780c */ /* 0x040fe40003f64270 */
[----:B------:R-:W-:Y:S01]  /*a1b0*/  F2FP.F16.F32.PACK_AB R142, RZ, R142 ;  /* 0x0000008eff8e723e */ /* 0x000fe200000000ff */
[----:B------:R-:W-:Y:S01]  /*a1c0*/  @P2 STG.E.U16 desc[UR50][R2.64+0x1d0], R140 ;  /* 0x0001d08c02002986 */ /* 0x000fe2000c101532 */
[----:B------:R-:W-:Y:S02]  /*a1d0*/  ISETP.GT.AND P2, PT, R0, 0xf1, PT ;  /* 0x000000f10000780c */ /* 0x000fe40003f44270 */
[----:B------:R-:W-:Y:S01]  /*a1e0*/  F2FP.F16.F32.PACK_AB R143, RZ, R143 ;  /* 0x0000008fff8f723e */ /* 0x000fe200000000ff */
[----:B------:R-:W-:Y:S01]  /*a1f0*/  @P6 STG.E.U16 desc[UR50][R2.64+0x1d2], R141 ;  /* 0x0001d28d02006986 */ /* 0x000fe2000c101532 */
[----:B------:R-:W-:-:S02]  /*a200*/  ISETP.GT.AND P6, PT, R4, 0x8, P5 ;  /* 0x000000080400780c */ /* 0x000fc40002fc4270 */
[C---:B------:R-:W-:Y:S01]  /*a210*/  ISETP.GT.AND P5, PT, R4.reuse, RZ, P3 ;  /* 0x000000ff0400720c */ /* 0x040fe20001fa4270 */
[----:B------:R-:W-:Y:S01]  /*a220*/  @P4 STG.E.U16 desc[UR50][R6.64+0x1d0], R142 ;  /* 0x0001d08e06004986 */ /* 0x000fe2000c101532 */
[C---:B------:R-:W-:Y:S02]  /*a230*/  ISETP.GT.AND P3, PT, R4.reuse, 0x8, P3 ;  /* 0x000000080400780c */ /* 0x040fe40001f64270 */
[C---:B------:R-:W-:Y:S02]  /*a240*/  ISETP.GT.AND P4, PT, R4.reuse, RZ, P2 ;  /* 0x000000ff0400720c */ /* 0x040fe40001784270 */
[----:B------:R-:W-:Y:S02]  /*a250*/  F2FP.F16.F32.PACK_AB R144, RZ, R144 ;  /* 0x00000090ff90723e */ /* 0x000fe400000000ff */
[----:B------:R-:W-:Y:S02]  /*a260*/  ISETP.GT.AND P2, PT, R4, 0x8, P2 ;  /* 0x000000080400780c */ /* 0x000fe40001744270 */
[C---:B------:R-:W-:Y:S01]  /*a270*/  ISETP.GT.AND P0, PT, R0.reuse, 0xf9, PT ;  /* 0x000000f90000780c */ /* 0x040fe20003f04270 */
[----:B------:R-:W-:Y:S01]  /*a280*/  @P6 STG.E.U16 desc[UR50][R6.64+0x1d2], R143 ;  /* 0x0001d28f06006986 */ /* 0x000fe2000c101532 */
[----:B------:R-:W-:-:S02]  /*a290*/  ISETP.GT.AND P1, PT, R0, 0xf8, PT ;  /* 0x000000f80000780c */ /* 0x000fc40003f24270 */
[----:B------:R-:W-:Y:S01]  /*a2a0*/  F2FP.F16.F32.PACK_AB R145, RZ, R145 ;  /* 0x00000091ff91723e */ /* 0x000fe200000000ff */
[----:B------:R-:W-:Y:S01]  /*a2b0*/  @P5 STG.E.U16 desc[UR50][R2.64+0x1e0], R144 ;  /* 0x0001e09002005986 */ /* 0x000fe2000c101532 */
[C---:B------:R-:W-:Y:S01]  /*a2c0*/  ISETP.GT.AND P6, PT, R4.reuse, RZ, P1 ;  /* 0x000000ff0400720c */ /* 0x040fe20000fc4270 */
[----:B------:R-:W-:Y:S01]  /*a2d0*/  @P3 IMAD.MOV.U32 R5, RZ, RZ, R7 ;  /* 0x000000ffff053224 */ /* 0x000fe200078e0007 */
[C---:B------:R-:W-:Y:S01]  /*a2e0*/  ISETP.GT.AND P5, PT, R4.reuse, RZ, P0 ;  /* 0x000000ff0400720c */ /* 0x040fe200007a4270 */
[----:B------:R-:W-:Y:S01]  /*a2f0*/  @P4 STG.E.U16 desc[UR50][R2.64+0x1e2], R145 ;  /* 0x0001e29102004986 */ /* 0x000fe2000c101532 */
[C---:B------:R-:W-:Y:S02]  /*a300*/  ISETP.GT.AND P1, PT, R4.reuse, 0x8, P1 ;  /* 0x000000080400780c */ /* 0x040fe40000f24270 */
[----:B------:R-:W-:Y:S01]  /*a310*/  ISETP.GT.AND P0, PT, R4, 0x8, P0 ;  /* 0x000000080400780c */ /* 0x000fe20000704270 */
[----:B------:R-:W-:Y:S01]  /*a320*/  @P3 IMAD.MOV.U32 R4, RZ, RZ, R6 ;  /* 0x000000ffff043224 */ /* 0x000fe200078e0006 */
[----:B------:R-:W-:-:S02]  /*a330*/  F2FP.F16.F32.PACK_AB R146, RZ, R146 ;  /* 0x00000092ff92723e */ /* 0x000fc400000000ff */
[----:B------:R-:W-:Y:S02]  /*a340*/  F2FP.F16.F32.PACK_AB R147, RZ, R147 ;  /* 0x00000093ff93723e */ /* 0x000fe400000000ff */
[----:B------:R-:W-:Y:S01]  /*a350*/  F2FP.F16.F32.PACK_AB R148, RZ, R148 ;  /* 0x00000094ff94723e */ /* 0x000fe200000000ff */
[----:B------:R0:W-:Y:S01]  /*a360*/  @P3 STG.E.U16 desc[UR50][R4.64+0x1e0], R146 ;  /* 0x0001e09204003986 */ /* 0x0001e2000c101532 */
[----:B------:R-:W-:Y:S02]  /*a370*/  F2FP.F16.F32.PACK_AB R149, RZ, R149 ;  /* 0x00000095ff95723e */ /* 0x000fe400000000ff */
[----:B------:R-:W-:Y:S02]  /*a380*/  F2FP.F16.F32.PACK_AB R150, RZ, R150 ;  /* 0x00000096ff96723e */ /* 0x000fe400000000ff */
[----:B------:R-:W-:Y:S01]  /*a390*/  F2FP.F16.F32.PACK_AB R151, RZ, R151 ;  /* 0x00000097ff97723e */ /* 0x000fe200000000ff */
[----:B0-----:R-:W-:Y:S02]  /*a3a0*/  @P2 IMAD.MOV.U32 R4, RZ, RZ, R6 ;  /* 0x000000ffff042224 */ /* 0x001fe400078e0006 */
[----:B------:R-:W-:-:S05]  /*a3b0*/  @P2 IMAD.MOV.U32 R5, RZ, RZ, R7 ;  /* 0x000000ffff052224 */ /* 0x000fca00078e0007 */
[----:B------:R-:W-:Y:S04]  /*a3c0*/  @P2 STG.E.U16 desc[UR50][R4.64+0x1e2], R147 ;  /* 0x0001e29304002986 */ /* 0x000fe8000c101532 */
[----:B------:R-:W-:Y:S04]  /*a3d0*/  @P6 STG.E.U16 desc[UR50][R2.64+0x1f0], R148 ;  /* 0x0001f09402006986 */ /* 0x000fe8000c101532 */
[----:B------:R0:W-:Y:S02]  /*a3e0*/  @P5 STG.E.U16 desc[UR50][R2.64+0x1f2], R149 ;  /* 0x0001f29502005986 */ /* 0x0001e4000c101532 */
[----:B0-----:R-:W-:-:S02]  /*a3f0*/  @P1 IMAD.MOV.U32 R2, RZ, RZ, R6 ;  /* 0x000000ffff021224 */ /* 0x001fc400078e0006 */
[----:B------:R-:W-:-:S05]  /*a400*/  @P1 IMAD.MOV.U32 R3, RZ, RZ, R7 ;  /* 0x000000ffff031224 */ /* 0x000fca00078e0007 */
[----:B------:R0:W-:Y:S04]  /*a410*/  @P1 STG.E.U16 desc[UR50][R2.64+0x1f0], R150 ;  /* 0x0001f09602001986 */ /* 0x0001e8000c101532 */
[----:B------:R0:W-:Y:S02]  /*a420*/  @P0 STG.E.U16 desc[UR50][R6.64+0x1f2], R151 ;  /* 0x0001f29706000986 */ /* 0x0001e4000c101532 */
.L_x_289:
[----:B------:R-:W-:Y:S05]  /*a430*/  BSYNC B0 ;  /* 0x0000000000007941 */ /* 0x000fea0003800000 */
.L_x_35:
[----:B0-----:R-:W-:Y:S01]  /*a440*/  IMAD.U32 R2, RZ, RZ, UR38 ;  /* 0x00000026ff027e24 */ /* 0x001fe2000f8e00ff */
[----:B------:R-:W-:Y:S01]  /*a450*/  ULDC.64 UR4, c[0x0][0x650] ;  /* 0x0001940000047ab9 */ /* 0x000fe20000000a00 */
[----:B------:R-:W-:Y:S01]  /*a460*/  IMAD.U32 R0, RZ, RZ, UR41 ;  /* 0x00000029ff007e24 */ /* 0x000fe2000f8e00ff */
[----:B------:R0:W-:Y:S01]  /*a470*/  SYNCS.ARRIVE.TRANS64.A1T0 RZ, [R160+UR46], RZ ;  /* 0x000000ffa0ff79a7 */ /* 0x0001e2000810002e */
[----:B------:R-:W-:Y:S01]  /*a480*/  IMAD.U32 R3, RZ, RZ, UR39 ;  /* 0x00000027ff037e24 */ /* 0x000fe2000f8e00ff */
[C---:B------:R-:W-:Y:S01]  /*a490*/  LEA R16, P0, R2.reuse, R16, 0x1 ;  /* 0x0000001002107211 */ /* 0x040fe200078008ff */
[----:B-----5:R-:W-:Y:S02]  /*a4a0*/  IMAD.MOV.U32 R18, RZ, RZ, -0x1 ;  /* 0xffffffffff127424 */ /* 0x020fe400078e00ff */
[----:B------:R-:W-:Y:S01]  /*a4b0*/  IMAD.MOV.U32 R19, RZ, RZ, -0x1 ;  /* 0xffffffffff137424 */ /* 0x000fe200078e00ff */
[----:B------:R-:W-:Y:S01]  /*a4c0*/  LEA.HI.X R17, R2, R17, R0, 0x1, P0 ;  /* 0x0000001102117211 */ /* 0x000fe200000f0c00 */
[----:B------:R-:W-:Y:S01]  /*a4d0*/  IMAD.MOV.U32 R2, RZ, RZ, -0x1 ;  /* 0xffffffffff027424 */ /* 0x000fe200078e00ff */
[----:B------:R-:W-:-:S02]  /*a4e0*/  ISETP.GE.U32.AND P0, PT, R16, UR4, PT ;  /* 0x0000000410007c0c */ /* 0x000fc4000bf06070 */
[----:B------:R-:W-:Y:S02]  /*a4f0*/  PRMT R0, RZ, 0x7610, R0 ;  /* 0x00007610ff007816 */ /* 0x000fe40000000000 */
[----:B------:R-:W-:-:S13]  /*a500*/  ISETP.GE.U32.AND.EX P0, PT, R17, UR5, PT, P0 ;  /* 0x0000000511007c0c */ /* 0x000fda000bf06100 */
[----:B0-----:R-:W-:Y:S05]  /*a510*/  @P0 BRA `(.L_x_290) ;  /* 0x00000004008c0947 */ /* 0x001fea0003800000 */
[----:B------:R-:W0:Y:S01]  /*a520*/  S2UR UR7, SR_CTAID.X ;  /* 0x00000000000779c3 */ /* 0x000e220000002500 */
[----:B------:R-:W-:Y:S01]  /*a530*/  ULDC.64 UR4, c[0x0][0x628] ;  /* 0x00018a0000047ab9 */ /* 0x000fe20000000a00 */
[----:B------:R-:W-:Y:S01]  /*a540*/  ULDC UR6, c[0x0][0x150] ;  /* 0x0000540000067ab9 */ /* 0x000fe20000000800 */
[----:B------:R-:W-:Y:S01]  /*a550*/  ISETP.NE.U32.AND P0, PT, RZ, UR4, PT ;  /* 0x00000004ff007c0c */ /* 0x000fe2000bf05070 */
[----:B------:R-:W-:Y:S01]  /*a560*/  ULDC UR15, c[0x0][0x630] ;  /* 0x00018c00000f7ab9 */ /* 0x000fe20000000800 */
[C---:B------:R-:W-:Y:S01]  /*a570*/  R2UR UR16, R16.reuse ;  /* 0x00000000101072ca */ /* 0x040fe200000e0000 */
[----:B------:R-:W-:Y:S01]  /*a580*/  ULDC UR18, c[0x0][0x154] ;  /* 0x0000550000127ab9 */ /* 0x000fe20000000800 */
[----:B------:R-:W-:Y:S01]  /*a590*/  ISETP.NE.AND.EX P0, PT, RZ, UR5, PT, P0 ;  /* 0x00000005ff007c0c */ /* 0x000fe2000bf05300 */
[----:B------:R-:W1:Y:S01]  /*a5a0*/  S2UR UR19, SR_CTAID.Y ;  /* 0x00000000001379c3 */ /* 0x000e620000002600 */
[----:B------:R-:W-:Y:S02]  /*a5b0*/  R2UR UR17, R17 ;  /* 0x00000000111172ca */ /* 0x000fe400000e0000 */
[----:B------:R-:W-:-:S02]  /*a5c0*/  R2UR UR12, R16 ;  /* 0x00000000100c72ca */ /* 0x000fc400000e0000 */
[----:B------:R-:W-:Y:S02]  /*a5d0*/  R2UR UR13, R17 ;  /* 0x00000000110d72ca */ /* 0x000fe400000e0000 */
[----:B0-----:R-:W-:-:S05]  /*a5e0*/  I2FP.F32.U32 R0, UR7 ;  /* 0x0000000700007c45 */ /* 0x001fca0008201000 */
[----:B------:R-:W-:-:S04]  /*a5f0*/  FMUL R0, R0, UR6 ;  /* 0x0000000600007c20 */ /* 0x000fc80008400000 */
[----:B------:R0:W0:Y:S01]  /*a600*/  F2I.U32.TRUNC.NTZ R2, R0 ;  /* 0x0000000000027305 */ /* 0x000022000020f000 */
[----:B-1----:R-:W-:Y:S05]  /*a610*/  @!P0 BRA `(.L_x_291) ;  /* 0x0000000000308947 */ /* 0x002fea0003800000 */
        /* <DEDUP_REMOVED lines=12> */
.L_x_291:
[----:B------:R-:W-:Y:S01]  /*a6e0*/  USHF.R.U64 UR6, UR12, UR15, UR13 ;  /* 0x0000000f0c067299 */ /* 0x000fe2000800120d */
[----:B0-----:R-:W-:Y:S01]  /*a6f0*/  I2FP.F32.U32 R0, UR19 ;  /* 0x0000001300007c45 */ /* 0x001fe20008201000 */
[----:B------:R-:W-:Y:S01]  /*a700*/  USHF.R.U32.HI UR4, URZ, UR15, UR13 ;  /* 0x0000000f3f047299 */ /* 0x000fe2000801160d */
[----:B------:R-:W-:Y:S01]  /*a710*/  R2UR UR14, R2 ;  /* 0x00000000020e72ca */ /* 0x000fe200000e0000 */
[----:B------:R-:W-:Y:S02]  /*a720*/  UIADD3 UR9, UP0, URZ, -UR6, URZ ;  /* 0x800000063f097290 */ /* 0x000fe4000ff1e03f */
[----:B------:R-:W-:Y:S01]  /*a730*/  FMUL R0, R0, UR18 ;  /* 0x0000001200007c20 */ /* 0x000fe20008400000 */
[----:B------:R-:W-:Y:S01]  /*a740*/  ULDC.64 UR12, c[0x0][0x620] ;  /* 0x00018800000c7ab9 */ /* 0x000fe20000000a00 */
[----:B------:R-:W-:Y:S01]  /*a750*/  UIADD3.X UR4, URZ, ~UR4, URZ, UP0, !UPT ;  /* 0x800000043f047290 */ /* 0x000fe200087fe43f */
[----:B------:R-:W-:Y:S01]  /*a760*/  UMOV UR10, UR16 ;  /* 0x00000010000a7c82 */ /* 0x000fe20008000000 */
[----:B------:R-:W-:-:S02]  /*a770*/  UMOV UR11, UR17 ;  /* 0x00000011000b7c82 */ /* 0x000fc40008000000 */
[----:B------:R-:W0:Y:S01]  /*a780*/  F2I.U32.TRUNC.NTZ R0, R0 ;  /* 0x0000000000007305 */ /* 0x000e22000020f000 */
[----:B------:R-:W-:Y:S02]  /*a790*/  UIMAD UR4, UR4, UR12, URZ ;  /* 0x0000000c040472a4 */ /* 0x000fe4000f8e023f */
[----:B------:R-:W-:Y:S02]  /*a7a0*/  UIMAD.WIDE.U32 UR10, UR9, UR12, UR10 ;  /* 0x0000000c090a72a5 */ /* 0x000fe4000f8e000a */
[----:B------:R-:W-:Y:S01]  /*a7b0*/  UIMAD UR9, UR9, UR13, UR4 ;  /* 0x0000000d090972a4 */ /* 0x000fe2000f8e0204 */
[----:B------:R-:W-:Y:S01]  /*a7c0*/  ULDC UR22, c[0x0][0x658] ;  /* 0x0001960000167ab9 */ /* 0x000fe20000000800 */
[----:B------:R-:W-:Y:S02]  /*a7d0*/  UMOV UR12, 0xffffffff ;  /* 0xffffffff000c7882 */ /* 0x000fe40000000000 */
[----:B------:R-:W-:Y:S01]  /*a7e0*/  UIADD3 UR11, UR11, UR9, URZ ;  /* 0x000000090b0b7290 */ /* 0x000fe2000fffe03f */
[----:B------:R-:W-:Y:S01]  /*a7f0*/  ULDC UR13, c[0x0][0x618] ;  /* 0x00018600000d7ab9 */ /* 0x000fe20000000800 */
[----:B------:R-:W-:Y:S01]  /*a800*/  ULDC.64 UR4, c[0x0][0x640] ;  /* 0x0001900000047ab9 */ /* 0x000fe20000000a00 */
[----:B------:R-:W-:Y:S01]  /*a810*/  USHF.L.U32 UR18, UR12, UR22, URZ ;  /* 0x000000160c127299 */ /* 0x000fe2000800063f */
[----:B------:R-:W-:Y:S01]  /*a820*/  ISETP.NE.U32.AND P0, PT, RZ, UR4, PT ;  /* 0x00000004ff007c0c */ /* 0x000fe2000bf05070 */
[----:B------:R-:W-:Y:S01]  /*a830*/  USHF.R.U64 UR12, UR10, UR13, UR11 ;  /* 0x0000000d0a0c7299 */ /* 0x000fe2000800120b */
[----:B0-----:R-:W-:Y:S01]  /*a840*/  R2UR UR16, R0 ;  /* 0x00000000001072ca */ /* 0x001fe200000e0000 */
[----:B------:R-:W-:Y:S01]  /*a850*/  USHF.R.U32.HI UR10, URZ, UR13, UR11 ;  /* 0x0000000d3f0a7299 */ /* 0x000fe2000801160b */
[----:B------:R-:W-:Y:S01]  /*a860*/  ISETP.NE.AND.EX P0, PT, RZ, UR5, PT, P0 ;  /* 0x00000005ff007c0c */ /* 0x000fe2000bf05300 */
[----:B------:R-:W-:Y:S01]  /*a870*/  ULDC UR17, c[0x0][0x608] ;  /* 0x0001820000117ab9 */ /* 0x000fe20000000800 */
[----:B------:R-:W-:-:S02]  /*a880*/  ULOP3.LUT UR23, URZ, UR18, URZ, 0x33, !UPT ;  /* 0x000000123f177292 */ /* 0x000fc4000f8e333f */
[----:B------:R-:W-:Y:S02]  /*a890*/  USHF.R.U64 UR18, UR12, UR17, UR10 ;  /* 0x000000110c127299 */ /* 0x000fe4000800120a */
[----:B------:R-:W-:Y:S01]  /*a8a0*/  USHF.R.U32.HI UR10, URZ, UR17, UR10 ;  /* 0x000000113f0a7299 */ /* 0x000fe2000801160a */
[----:B------:R-:W-:Y:S01]  /*a8b0*/  UMOV UR20, 0x1 ;  /* 0x0000000100147882 */ /* 0x000fe20000000000 */
[----:B------:R-:W-:Y:S02]  /*a8c0*/  UIADD3 UR14, -UR14, URZ, URZ ;  /* 0x0000003f0e0e7290 */ /* 0x000fe4000fffe13f */
[----:B------:R-:W-:Y:S02]  /*a8d0*/  USHF.L.U32 UR13, UR20, UR22, URZ ;  /* 0x00000016140d7299 */ /* 0x000fe4000800063f */
[----:B------:R-:W-:Y:S01]  /*a8e0*/  USHF.R.U64 UR20, UR18, UR22, UR10 ;  /* 0x0000001612147299 */ /* 0x000fe2000800120a */
[----:B------:R-:W-:Y:S01]  /*a8f0*/  ULDC UR15, c[0x0][0x144] ;  /* 0x00005100000f7ab9 */ /* 0x000fe20000000800 */
[----:B------:R-:W-:Y:S01]  /*a900*/  ULDC UR8, c[0x0][0x600] ;  /* 0x0001800000087ab9 */ /* 0x000fe20000000800 */
[----:B------:R-:W-:-:S02]  /*a910*/  UIADD3 UR21, -UR16, URZ, URZ ;  /* 0x0000003f10157290 */ /* 0x000fc4000fffe13f */
[----:B------:R-:W-:Y:S02]  /*a920*/  USHF.R.U32.HI UR17, URZ, UR22, UR10 ;  /* 0x000000163f117299 */ /* 0x000fe4000801160a */
[----:B------:R-:W-:Y:S02]  /*a930*/  UIADD3 UR9, UR8, -0x1, URZ ;  /* 0xffffffff08097890 */ /* 0x000fe4000fffe03f */
[----:B------:R-:W-:Y:S01]  /*a940*/  UIMAD UR22, UR15, UR14, UR7 ;  /* 0x0000000e0f1672a4 */ /* 0x000fe2000f8e0207 */
[----:B------:R-:W-:Y:S01]  /*a950*/  ULDC UR26, c[0x0][0x148] ;  /* 0x00005200001a7ab9 */ /* 0x000fe20000000800 */
[----:B------:R-:W-:Y:S01]  /*a960*/  ULDC UR24, c[0x0][0x648] ;  /* 0x0001920000187ab9 */ /* 0x000fe20000000800 */
[----:B------:R-:W-:Y:S01]  /*a970*/  ULDC UR25, c[0x0][0x638] ;  /* 0x00018e0000197ab9 */ /* 0x000fe20000000800 */
        /* <DEDUP_REMOVED lines=12> */
.L_x_292:
[----:B------:R-:W-:Y:S01]  /*aa40*/  UISETP.NE.AND UP0, UPT, UR40, URZ, UPT ;  /* 0x0000003f2800728c */ /* 0x000fe2000bf05270 */
[----:B------:R-:W-:Y:S01]  /*aa50*/  IMAD.MOV.U32 R0, RZ, RZ, 0x1 ;  /* 0x00000001ff007424 */ /* 0x000fe200078e00ff */
[----:B------:R-:W-:Y:S01]  /*aa60*/  USHF.R.U64 UR4, UR16, UR24, UR17 ;  /* 0x0000001810047299 */ /* 0x000fe20008001211 */
[----:B------:R-:W-:Y:S01]  /*aa70*/  IMAD.U32 R19, RZ, RZ, UR6 ;  /* 0x00000006ff137e24 */ /* 0x000fe2000f8e00ff */
[----:B------:R-:W-:Y:S02]  /*aa80*/  ULOP3.LUT UR18, UR18, UR23, URZ, 0xc0, !UPT ;  /* 0x0000001712127292 */ /* 0x000fe4000f8ec03f */
[----:B------:R-:W-:Y:S02]  /*aa90*/  UIADD3 UR5, -UR4, URZ, URZ ;  /* 0x0000003f04057290 */ /* 0x000fe4000fffe13f */
[----:B------:R-:W-:Y:S02]  /*aaa0*/  ULOP3.LUT UR9, UR12, UR9, URZ, 0xc0, !UPT ;  /* 0x000000090c097292 */ /* 0x000fe4000f8ec03f */
[----:B------:R-:W-:-:S02]  /*aab0*/  UIMAD UR4, UR13, UR4, UR18 ;  /* 0x000000040d0472a4 */ /* 0x000fc4000f8e0212 */
[----:B------:R-:W-:Y:S02]  /*aac0*/  @UP0 UIMAD UR22, UR26, UR21, UR19 ;  /* 0x000000151a1602a4 */ /* 0x000fe4000f8e0213 */
[----:B------:R-:W-:Y:S01]  /*aad0*/  UIMAD UR5, UR5, UR25, UR20 ;  /* 0x00000019050572a4 */ /* 0x000fe2000f8e0214 */
[----:B------:R-:W-:Y:S02]  /*aae0*/  ULDC UR7, c[0x0][0x610] ;  /* 0x0001840000077ab9 */ /* 0x000fe40000000800 */
[----:B------:R-:W-:Y:S02]  /*aaf0*/  UIMAD UR4, UR4, UR7, UR22 ;  /* 0x00000007040472a4 */ /* 0x000fe4000f8e0216 */
[----:B------:R-:W-:-:S04]  /*ab00*/  UIMAD UR5, UR5, UR8, UR9 ;  /* 0x00000008050572a4 */ /* 0x000fc8000f8e0209 */
[----:B------:R-:W-:Y:S02]  /*ab10*/  USEL UR7, UR5, UR4, !UP0 ;  /* 0x0000000405077287 */ /* 0x000fe4000c000000 */
[----:B------:R-:W-:-:S04]  /*ab20*/  USEL UR4, UR4, UR5, !UP0 ;  /* 0x0000000504047287 */ /* 0x000fc8000c000000 */
[----:B------:R-:W-:Y:S02]  /*ab30*/  IMAD.U32 R2, RZ, RZ, UR7 ;  /* 0x00000007ff027e24 */ /* 0x000fe4000f8e00ff */
[----:B------:R-:W-:-:S07]  /*ab40*/  IMAD.U32 R18, RZ, RZ, UR4 ;  /* 0x00000004ff127e24 */ /* 0x000fce000f8e00ff */
.L_x_290:
[----:B------:R-:W-:Y:S02]  /*ab50*/  LOP3.LUT P0, RZ, R0, 0xff, RZ, 0xc0, !PT ;  /* 0x000000ff00ff7812 */ /* 0x000fe4000780c0ff */
[----:B------:R-:W-:-:S11]  /*ab60*/  LOP3.LUT R170, R170, 0x1, RZ, 0x3c, !PT ;  /* 0x00000001aaaa7812 */ /* 0x000fd600078e3cff */
[----:B------:R-:W-:Y:S05]  /*ab70*/  @P0 BRA `(.L_x_293) ;  /* 0xffffff6800f00947 */ /* 0x000fea000383ffff */
[----:B------:R-:W-:Y:S05]  /*ab80*/  EXIT ;  /* 0x000000000000794d */ /* 0x000fea0003800000 */
.L_x_16:
[----:B------:R-:W-:-:S08]  /*ab90*/  ISETP.NE.AND P0, PT, RZ, UR6, PT ;  /* 0x00000006ff007c0c */ /* 0x000fd0000bf05270 */
[----:B-----5:R-:W0:-:S00]  /*aba0*/  USETMAXREG.DEALLOC.CTAPOOL 0x28 ;  /* 0x00000028000079c8 */ /* 0x020e0000080e0500 */
[----:B------:R-:W-:Y:S05]  /*abb0*/  @P0 EXIT ;  /* 0x000000000000094d */ /* 0x000fea0003800000 */
[----:B0-----:R-:W-:Y:S01]  /*abc0*/  LOP3.LUT P0, RZ, R4, 0xff, RZ, 0xc0, !PT ;  /* 0x000000ff04ff7812 */ /* 0x001fe2000780c0ff */
[----:B------:R-:W-:Y:S02]  /*abd0*/  IMAD.MOV.U32 R9, RZ, RZ, 0x1 ;  /* 0x00000001ff097424 */ /* 0x000fe400078e00ff */
[----:B------:R-:W-:-:S10]  /*abe0*/  IMAD.MOV.U32 R8, RZ, RZ, RZ ;  /* 0x000000ffff087224 */ /* 0x000fd400078e00ff */
[----:B------:R-:W-:Y:S05]  /*abf0*/  @!P0 BRA `(.L_x_294) ;  /* 0x0000000c00a08947 */ /* 0x000fea0003800000 */
[----:B------:R-:W0:Y:S01]  /*ac00*/  S2UR UR5, SR_CgaCtaId ;  /* 0x00000000000579c3 */ /* 0x000e220000008800 */
[----:B------:R-:W-:Y:S01]  /*ac10*/  UMOV UR7, 0x1 ;  /* 0x0000000100077882 */ /* 0x000fe20000000000 */
[----:B------:R-:W-:Y:S01]  /*ac20*/  LOP3.LUT P0, RZ, R0, 0x1f, RZ, 0xc0, !PT ;  /* 0x0000001f00ff7812 */ /* 0x000fe2000780c0ff */
[----:B------:R-:W-:Y:S01]  /*ac30*/  ULDC UR13, c[0x0][0x658] ;  /* 0x00019600000d7ab9 */ /* 0x000fe20000000800 */
[----:B------:R-:W-:Y:S01]  /*ac40*/  UMOV UR6, 0xffffffff ;  /* 0xffffffff00067882 */ /* 0x000fe20000000000 */
[----:B------:R-:W-:Y:S01]  /*ac50*/  BSSY B0, `(.L_x_294) ;  /* 0x00000e2000007945 */ /* 0x000fe20003800000 */
[----:B------:R-:W-:Y:S01]  /*ac60*/  USHF.L.U32 UR6, UR6, UR13, URZ ;  /* 0x0000000d06067299 */ /* 0x000fe2000800063f */
[C---:B------:R-:W-:Y:S01]  /*ac70*/  ISETP.NE.AND P3, PT, R3.reuse, RZ, PT ;  /* 0x000000ff0300720c */ /* 0x040fe20003f65270 */
[----:B------:R-:W-:Y:S01]  /*ac80*/  IMAD.MOV.U32 R0, RZ, RZ, 0x1 ;  /* 0x00000001ff007424 */ /* 0x000fe200078e00ff */
[----:B------:R-:W-:Y:S01]  /*ac90*/  ISETP.NE.OR P0, PT, R3, RZ, !P0 ;  /* 0x000000ff0300720c */ /* 0x000fe20004705670 */
[----:B------:R-:W-:Y:S01]  /*aca0*/  IMAD.MOV.U32 R9, RZ, RZ, 0x1 ;  /* 0x00000001ff097424 */ /* 0x000fe200078e00ff */
[----:B------:R-:W-:Y:S01]  /*acb0*/  ULDC UR14, c[0x0][0x600] ;  /* 0x00018000000e7ab9 */ /* 0x000fe20000000800 */
[----:B------:R-:W-:Y:S01]  /*acc0*/  IMAD.MOV.U32 R8, RZ, RZ, RZ ;  /* 0x000000ffff087224 */ /* 0x000fe200078e00ff */
[----:B------:R-:W-:Y:S01]  /*acd0*/  UMOV UR29, 0x5 ;  /* 0x00000005001d7882 */ /* 0x000fe20000000000 */
[----:B------:R-:W-:-:S02]  /*ace0*/  UIADD3 UR48, UR37, 0x1, URZ ;  /* 0x0000000125307890 */ /* 0x000fc4000fffe03f */
[----:B------:R-:W-:Y:S02]  /*acf0*/  ULOP3.LUT UR47, UR42, 0x2, URZ, 0xfc, !UPT ;  /* 0x000000022a2f7892 */ /* 0x000fe4000f8efc3f */
[----:B------:R-:W-:Y:S02]  /*ad00*/  UIADD3 UR14, UR14, -0x1, URZ ;  /* 0xffffffff0e0e7890 */ /* 0x000fe4000fffe03f */
[----:B------:R-:W-:Y:S02]  /*ad10*/  USHF.L.U32 UR13, UR7, UR13, URZ ;  /* 0x0000000d070d7299 */ /* 0x000fe4000800063f */
[----:B------:R-:W-:Y:S02]  /*ad20*/  ULOP3.LUT UR22, URZ, UR6, URZ, 0x33, !UPT ;  /* 0x000000063f167292 */ /* 0x000fe4000f8e333f */
[----:B0-----:R-:W-:Y:S02]  /*ad30*/  ULOP3.LUT UR4, UR5, 0x1, URZ, 0xc0, !UPT ;  /* 0x0000000105047892 */ /* 0x001fe4000f8ec03f */
[----:B------:R-:W-:-:S02]  /*ad40*/  USHF.R.U32.HI UR46, URZ, 0x1, UR5 ;  /* 0x000000013f2e7899 */ /* 0x000fc40008011605 */
[----:B------:R-:W-:Y:S02]  /*ad50*/  USHF.L.U32 UR15, UR5, 0x7, URZ ;  /* 0x00000007050f7899 */ /* 0x000fe4000800063f */
[----:B------:R-:W-:Y:S02]  /*ad60*/  USHF.L.U32 UR21, UR5, 0xd, URZ ;  /* 0x0000000d05157899 */ /* 0x000fe4000800063f */
[----:B------:R-:W-:Y:S02]  /*ad70*/  ULOP3.LUT UR5, UR5, 0xfffffffe, URZ, 0xc0, !UPT ;  /* 0xfffffffe05057892 */ /* 0x000fe4000f8ec03f */
[----:B------:R-:W-:Y:S02]  /*ad80*/  UISETP.GT.U32.AND UP0, UPT, UR4, 0xffff, UPT ;  /* 0x0000ffff0400788c */ /* 0x000fe4000bf04070 */
[----:B------:R-:W-:Y:S02]  /*ad90*/  USHF.L.U32 UR23, UR7, UR5, URZ ;  /* 0x0000000507177299 */ /* 0x000fe4000800063f */
[----:B------:R-:W-:-:S02]  /*ada0*/  ULOP3.LUT UR5, UR5, 0x1, URZ, 0xfc, !UPT ;  /* 0x0000000105057892 */ /* 0x000fc4000f8efc3f */
[----:B------:R-:W-:Y:S02]  /*adb0*/  USEL UR4, UR4, 0xffff, !UP0 ;  /* 0x0000ffff04047887 */ /* 0x000fe4000c000000 */
[----:B------:R-:W-:Y:S02]  /*adc0*/  USHF.L.U32 UR5, UR7, UR5, URZ ;  /* 0x0000000507057299 */ /* 0x000fe4000800063f */
[----:B------:R-:W-:Y:S02]  /*add0*/  ULOP3.LUT UR4, UR4, 0xffff, URZ, 0xc0, !UPT ;  /* 0x0000ffff04047892 */ /* 0x000fe4000f8ec03f */
[----:B------:R-:W-:Y:S02]  /*ade0*/  ULOP3.LUT UR15, UR15, 0x80, URZ, 0xc0, !UPT ;  /* 0x000000800f0f7892 */ /* 0x000fe4000f8ec03f */
[----:B------:R-:W-:Y:S02]  /*adf0*/  ULOP3.LUT UR21, UR21, 0x2000, URZ, 0xc0, !UPT ;  /* 0x0000200015157892 */ /* 0x000fe4000f8ec03f */
[----:B------:R-:W-:-:S02]  /*ae00*/  ULOP3.LUT UR23, UR23, UR5, URZ, 0xfc, !UPT ;  /* 0x0000000517177292 */ /* 0x000fc4000f8efc3f */
[----:B------:R-:W-:Y:S01]  /*ae10*/  USHF.L.U32 UR29, UR29, UR4, URZ ;  /* 0x000000041d1d7299 */ /* 0x000fe2000800063f */
[----:B------:R-:W-:-:S11]  /*ae20*/  ULDC.64 UR30, c[0x0][0x198] ;  /* 0x00006600001e7ab9 */ /* 0x000fd60000000a00 */
.L_x_306:
[----:B------:R-:W-:-:S03]  /*ae30*/  UMOV UR4, 0xffffffff ;  /* 0xffffffff00047882 */ /* 0x000fc60000000000 */
[----:B------:R-:W-:Y:S05]  /*ae40*/  BRA.DIV UR4, `(.L_x_295) ;  /* 0x0000000e04dc7947 */ /* 0x000fea000b800000 */
[----:B------:R-:W-:-:S13]  /*ae50*/  ELECT P6, URZ, PT ;  /* 0x00000000003f782f */ /* 0x000fda00038c0000 */
.L_x_317:
[----:B------:R-:W0:Y:S01]  /*ae60*/  LDC R3, c[0x0][0x28c] ;  /* 0x0000a300ff037b82 */ /* 0x000e220000000800 */
[----:B------:R-:W-:Y:S01]  /*ae70*/  BSSY B1, `(.L_x_296) ;  /* 0x000004a000017945 */ /* 0x000fe20003800000 */
[----:B0-----:R-:W-:-:S13]  /*ae80*/  ISETP.LT.OR P6, PT, R3, 0x1, !P6 ;  /* 0x000000010300780c */ /* 0x001fda00077c1670 */
[----:B------:R-:W-:Y:S05]  /*ae90*/  @P6 BRA `(.L_x_297) ;  /* 0x00000004001c6947 */ /* 0x000fea0003800000 */
[----:B------:R-:W-:Y:S01]  /*aea0*/  LEA R18, R18, UR46, 0x1 ;  /* 0x0000002e12127c11 */ /* 0x000fe2000f8e08ff */
[----:B------:R-:W-:Y:S01]  /*aeb0*/  IMAD.MOV.U32 R11, RZ, RZ, RZ ;  /* 0x000000ffff0b7224 */ /* 0x000fe200078e00ff */
[----:B------:R-:W-:Y:S01]  /*aec0*/  LEA R6, R2, UR15, 0x8 ;  /* 0x0000000f02067c11 */ /* 0x000fe2000f8e40ff */
[----:B------:R-:W-:Y:S02]  /*aed0*/  IMAD.U32 R12, RZ, RZ, UR48 ;  /* 0x00000030ff0c7e24 */ /* 0x000fe4000f8e00ff */
[----:B------:R-:W-:Y:S02]  /*aee0*/  IMAD.MOV.U32 R2, RZ, RZ, R9 ;  /* 0x000000ffff027224 */ /* 0x000fe400078e0009 */
[----:B------:R-:W-:Y:S02]  /*aef0*/  IMAD.MOV.U32 R3, RZ, RZ, R8 ;  /* 0x000000ffff037224 */ /* 0x000fe400078e0008 */
[----:B------:R-:W-:-:S07]  /*af00*/  IMAD.SHL.U32 R18, R18, 0x20, RZ ;  /* 0x0000002012127824 */ /* 0x000fce00078e00ff */
.L_x_301:
[----:B------:R-:W0:Y:S01]  /*af10*/  S2R R5, SR_CgaCtaId ;  /* 0x0000000000057919 */ /* 0x000e220000008800 */
[----:B------:R-:W-:-:S04]  /*af20*/  MOV R4, 0x400 ;  /* 0x0000040000047802 */ /* 0x000fc80000000f00 */
[----:B0-----:R-:W-:Y:S02]  /*af30*/  LEA R10, R5, R4, 0x18 ;  /* 0x00000004050a7211 */ /* 0x001fe400078ec0ff */
[----:B------:R-:W-:Y:S01]  /*af40*/  SHF.L.U32 R4, R2, 0x1f, RZ ;  /* 0x0000001f02047819 */ /* 0x000fe200000006ff */
[----:B------:R-:W0:Y:S02]  /*af50*/  @!P3 LDC R5, c[0x0][0x500] ;  /* 0x00014000ff05bb82 */ /* 0x000e240000000800 */
[----:B------:R-:W-:-:S04]  /*af60*/  IMAD R7, R3, 0x8, R10 ;  /* 0x0000000803077824 */ /* 0x000fc800078e020a */
[----:B------:R-:W1:Y:S02]  /*af70*/  SYNCS.PHASECHK.TRANS64.TRYWAIT P1, [R7+URZ+0x10], R4 ;  /* 0x00001004070075a7 */ /* 0x000e64000802017f */
[----:B-1----:R-:W-:Y:S05]  /*af80*/  @!P1 BRA `(.L_x_298) ;  /* 0x0000000c00ac9947 */ /* 0x002fea0003800000 */
.L_x_318:
[----:B------:R-:W-:Y:S01]  /*af90*/  UPRMT UR4, UR47, 0x9910, URZ ;  /* 0x000099102f047896 */ /* 0x000fe2000800003f */
[----:B0-----:R0:W-:Y:S03]  /*afa0*/  @!P3 SYNCS.ARRIVE.TRANS64 RZ, [R7+URZ], R5 ;  /* 0x0000000507ffb9a7 */ /* 0x0011e6000800003f */
[----:B------:R-:W-:-:S06]  /*afb0*/  UISETP.NE.AND UP0, UPT, UR4, 0x2, UPT ;  /* 0x000000020400788c */ /* 0x000fcc000bf05270 */
[----:B------:R-:W-:-:S13]  /*afc0*/  PLOP3.LUT P1, PT, PT, PT, UP0, 0x80, 0x0 ;  /* 0x000000000000781c */ /* 0x000fda0003f2f008 */
[----:B0-----:R-:W-:Y:S05]  /*afd0*/  @P1 BRA `(.L_x_299) ;  /* 0x0000000000041947 */ /* 0x001fea0003800000 */
[----:B------:R-:W-:Y:S01]  /*afe0*/  BPT.TRAP 0x1 ;  /* 0x000000040000795c */ /* 0x000fe20000300000 */
.L_x_299:
[----:B------:R-:W-:Y:S05]  /*aff0*/  @P0 BRA `(.L_x_300) ;  /* 0x0000000000040947 */ /* 0x000fea0003800000 */
[----:B------:R-:W-:Y:S01]  /*b000*/  BPT.TRAP 0x1 ;  /* 0x000000040000795c */ /* 0x000fe20000300000 */
.L_x_300:
[C---:B-1----:R-:W-:Y:S01]  /*b010*/  LEA R4, R3.reuse, UR46, 0x2 ;  /* 0x0000002e03047c11 */ /* 0x042fe2000f8e10ff */
[----:B------:R-:W-:Y:S01]  /*b020*/  VIADD R12, R12, 0xffffffff ;  /* 0xffffffff0c0c7836 */ /* 0x000fe20000000000 */
[----:B------:R-:W-:Y:S01]  /*b030*/  LEA R5, R3, UR21, 0xf ;  /* 0x0000001503057c11 */ /* 0x000fe2000f8e78ff */
[----:B------:R-:W-:Y:S01]  /*b040*/  UIADD3 UR4, UP0, UR30, 0xf0, URZ ;  /* 0x000000f01e047890 */ /* 0x000fe2000ff1e03f */
[----:B------:R-:W-:Y:S01]  /*b050*/  R2UR UR34, R11 ;  /* 0x000000000b2272ca */ /* 0x000fe200000e0000 */
[----:B------:R-:W-:Y:S01]  /*b060*/  IMAD.SHL.U32 R4, R4, 0x800, RZ ;  /* 0x0000080004047824 */ /* 0x000fe200078e00ff */
[----:B------:R-:W-:Y:S01]  /*b070*/  R2UR UR33, R7 ;  /* 0x00000000072172ca */ /* 0x000fe200000e0000 */
[--C-:B------:R-:W-:Y:S01]  /*b080*/  IMAD R5, R5, 0x2, R10.reuse ;  /* 0x0000000205057824 */ /* 0x100fe200078e020a */
[----:B------:R-:W-:Y:S01]  /*b090*/  R2UR UR36, R19 ;  /* 0x00000000132472ca */ /* 0x000fe200000e0000 */
[----:B------:R-:W-:Y:S01]  /*b0a0*/  IMAD R4, R4, 0x2, R10 ;  /* 0x0000000204047824 */ /* 0x000fe200078e020a */
[----:B------:R-:W-:Y:S01]  /*b0b0*/  R2UR UR35, R18 ;  /* 0x00000000122372ca */ /* 0x000fe200000e0000 */
[----:B------:R-:W-:Y:S01]  /*b0c0*/  UIADD3 UR44, UP1, UR30, 0x1f0, URZ ;  /* 0x000001f01e2c7890 */ /* 0x000fe2000ff3e03f */
[----:B------:R-:W-:Y:S01]  /*b0d0*/  R2UR UR8, R5 ;  /* 0x00000000050872ca */ /* 0x000fe200000e0000 */
[----:B------:R-:W-:Y:S01]  /*b0e0*/  UIADD3.X UR5, URZ, UR31, URZ, UP0, !UPT ;  /* 0x0000001f3f057290 */ /* 0x000fe200087fe43f */
[----:B------:R-:W-:Y:S01]  /*b0f0*/  R2UR UR24, R4 ;  /* 0x00000000041872ca */ /* 0x000fe200000e0000 */
[----:B------:R-:W-:Y:S01]  /*b100*/  UPRMT UR43, URZ, 0x5410, UR29 ;  /* 0x000054103f2b7896 */ /* 0x000fe2000800001d */
[----:B------:R-:W-:Y:S01]  /*b110*/  R2UR UR19, R6 ;  /* 0x00000000061372ca */ /* 0x000fe200000e0000 */
[----:B------:R-:W-:Y:S01]  /*b120*/  UIADD3 UR26, UR34, 0x40, URZ ;  /* 0x00000040221a7890 */ /* 0x000fe2000fffe03f */
[----:B------:R-:W-:Y:S01]  /*b130*/  ISETP.GT.AND P2, PT, R12, 0x1, PT ;  /* 0x000000010c00780c */ /* 0x000fe20003f44270 */
[----:B------:R-:W-:Y:S01]  /*b140*/  UIADD3.X UR45, URZ, UR31, URZ, UP1, !UPT ;  /* 0x0000001f3f2d7290 */ /* 0x000fe20008ffe43f */
[----:B------:R-:W-:Y:S01]  /*b150*/  VIADD R3, R3, 0x1 ;  /* 0x0000000103037836 */ /* 0x000fe20000000000 */
[----:B------:R-:W-:Y:S01]  /*b160*/  UPRMT UR49, URZ, 0x5410, UR23 ;  /* 0x000054103f317896 */ /* 0x000fe20008000017 */
[----:B------:R-:W-:Y:S01]  /*b170*/  VIADD R11, R11, 0x80 ;  /* 0x000000800b0b7836 */ /* 0x000fe20000000000 */
[----:B------:R-:W-:Y:S01]  /*b180*/  UMOV UR6, 0x0 ;  /* 0x0000000000067882 */ /* 0x000fe20000000000 */
[----:B------:R-:W-:Y:S01]  /*b190*/  UMOV UR7, 0x10000000 ;  /* 0x1000000000077882 */ /* 0x000fe20000000000 */
[----:B------:R-:W-:Y:S01]  /*b1a0*/  UIADD3 UR16, UR8, 0x8100, URZ ;  /* 0x0000810008107890 */ /* 0x000fe2000fffe03f */
[----:B------:R-:W-:Y:S01]  /*b1b0*/  ISETP.NE.AND P1, PT, R3, 0x2, PT ;  /* 0x000000020300780c */ /* 0x000fe20003f25270 */
[----:B------:R-:W-:-:S02]  /*b1c0*/  UIADD3 UR32, UR24, 0x100, URZ ;  /* 0x0000010018207890 */ /* 0x000fc4000fffe03f */
[----:B------:R-:W-:Y:S01]  /*b1d0*/  UIADD3 UR24, UR24, 0x2100, URZ ;  /* 0x0000210018187890 */ /* 0x000fe2000fffe03f */
[----:B------:R-:W-:Y:S01]  /*b1e0*/  SEL R5, RZ, 0x1, P1 ;  /* 0x00000001ff057807 */ /* 0x000fe20000800000 */
[----:B------:R-:W-:Y:S01]  /*b1f0*/  UIADD3 UR8, UR8, 0x10100, URZ ;  /* 0x0001010008087890 */ /* 0x000fe2000fffe03f */
[----:B------:R-:W-:Y:S01]  /*b200*/  SEL R3, R3, RZ, P1 ;  /* 0x000000ff03037207 */ /* 0x000fe20000800000 */
[----:B------:R-:W-:Y:S01]  /*b210*/  UMOV UR25, UR33 ;  /* 0x0000002100197c82 */ /* 0x000fe20008000000 */
[----:B------:R-:W-:Y:S01]  /*b220*/  UMOV UR28, UR36 ;  /* 0x00000024001c7c82 */ /* 0x000fe20008000000 */
[----:B------:R-:W-:Y:S01]  /*b230*/  UMOV UR27, UR35 ;  /* 0x00000023001b7c82 */ /* 0x000fe20008000000 */
[----:B------:R-:W-:Y:S01]  /*b240*/  UMOV UR17, UR33 ;  /* 0x0000002100117c82 */ /* 0x000fe20008000000 */
[----:B------:R-:W-:Y:S01]  /*b250*/  UMOV UR18, UR34 ;  /* 0x0000002200127c82 */ /* 0x000fe20008000000 */
[----:B------:R-:W-:Y:S01]  /*b260*/  UMOV UR20, UR36 ;  /* 0x0000002400147c82 */ /* 0x000fe20008000000 */
[----:B------:R0:W-:Y:S01]  /*b270*/  UTMALDG.3D.MULTICAST [UR32], [UR4], UR43, desc[UR6] ;  /* 0x00000620040073b4 */ /* 0x0001e2000801182b */
[----:B------:R-:W-:Y:S01]  /*b280*/  UMOV UR9, UR33 ;  /* 0x0000002100097c82 */ /* 0x000fe20008000000 */
[----:B------:R-:W-:Y:S01]  /*b290*/  UMOV UR11, UR19 ;  /* 0x00000013000b7c82 */ /* 0x000fe20008000000 */
[----:B------:R-:W-:Y:S01]  /*b2a0*/  UMOV UR12, UR36 ;  /* 0x00000024000c7c82 */ /* 0x000fe20008000000 */
[----:B------:R-:W-:Y:S01]  /*b2b0*/  UMOV UR10, UR26 ;  /* 0x0000001a000a7c82 */ /* 0x000fe20008000000 */
[----:B------:R-:W-:Y:S01]  /*b2c0*/  LOP3.LUT R2, R2, R5, RZ, 0x3c, !PT ;  /* 0x0000000502027212 */ /* 0x000fe200078e3cff */
[----:B------:R0:W-:Y:S01]  /*b2d0*/  UTMALDG.3D.MULTICAST [UR24], [UR4], UR43, desc[UR6] ;  /* 0x00000618040073b4 */ /* 0x0001e2000801182b */
[----:B------:R0:W-:Y:S01]  /*b2e0*/  UTMALDG.3D.MULTICAST [UR16], [UR44], UR49, desc[UR6] ;  /* 0x000006102c0073b4 */ /* 0x0001e20008011831 */
[----:B------:R0:W-:Y:S02]  /*b2f0*/  UTMALDG.3D.MULTICAST [UR8], [UR44], UR49, desc[UR6] ;  /* 0x000006082c0073b4 */ /* 0x0001e40008011831 */
[----:B0-----:R-:W-:Y:S05]  /*b300*/  @P2 BRA `(.L_x_301) ;  /* 0xfffffffc00002947 */ /* 0x001fea000383ffff */
.L_x_297:
[----:B------:R-:W-:Y:S05]  /*b310*/  BSYNC B1 ;  /* 0x0000000000017941 */ /* 0x000fea0003800000 */
.L_x_296:
[----:B------:R-:W-:Y:S01]  /*b320*/  LOP3.LUT P4, RZ, R0, 0xff, RZ, 0xc0, !PT ;  /* 0x000000ff00ff7812 */ /* 0x000fe2000788c0ff */
[----:B------:R-:W-:Y:S01]  /*b330*/  VIADD R8, R8, UR37 ;  /* 0x0000002508087c36 */ /* 0x000fe20008000000 */
[----:B------:R-:W-:Y:S01]  /*b340*/  ULDC.64 UR4, c[0x0][0x650] ;  /* 0x0001940000047ab9 */ /* 0x000fe20000000a00 */
[----:B------:R-:W-:Y:S01]  /*b350*/  BSSY B1, `(.L_x_302) ;  /* 0x000006f000017945 */ /* 0x000fe20003800000 */
[----:B------:R-:W-:Y:S02]  /*b360*/  IMAD.MOV.U32 R18, RZ, RZ, -0x1 ;  /* 0xffffffffff127424 */ /* 0x000fe400078e00ff */
[----:B------:R-:W-:Y:S01]  /*b370*/  SHF.R.U32.HI R0, RZ, 0x1, R8 ;  /* 0x00000001ff007819 */ /* 0x000fe20000011608 */
[----:B------:R-:W-:Y:S01]  /*b380*/  IMAD.MOV.U32 R19, RZ, RZ, -0x1 ;  /* 0xffffffffff137424 */ /* 0x000fe200078e00ff */
[----:B------:R-:W-:Y:S02]  /*b390*/  ISETP.GT.U32.AND P1, PT, R8, 0x1, PT ;  /* 0x000000010800780c */ /* 0x000fe40003f24070 */
[----:B------:R-:W-:-:S02]  /*b3a0*/  LOP3.LUT R0, R0, 0x1, RZ, 0xc0, !PT ;  /* 0x0000000100007812 */ /* 0x000fc400078ec0ff */
[----:B------:R-:W-:Y:S01]  /*b3b0*/  LOP3.LUT R8, R8, 0x1, RZ, 0xc0, !PT ;  /* 0x0000000108087812 */ /* 0x000fe200078ec0ff */
[----:B------:R-:W0:Y:S01]  /*b3c0*/  @P4 S2R R3, SR_CgaCtaId ;  /* 0x0000000000034919 */ /* 0x000e220000008800 */
[----:B------:R-:W-:Y:S02]  /*b3d0*/  @P4 MOV R2, 0x400 ;  /* 0x0000040000024802 */ /* 0x000fe40000000f00 */
[----:B------:R-:W-:Y:S02]  /*b3e0*/  ISETP.NE.U32.AND P2, PT, R0, 0x1, PT ;  /* 0x000000010000780c */ /* 0x000fe40003f45070 */
[----:B0-----:R-:W-:Y:S01]  /*b3f0*/  @P4 LEA R2, R3, R2, 0x18 ;  /* 0x0000000203024211 */ /* 0x001fe200078ec0ff */
[----:B------:R-:W-:-:S03]  /*b400*/  IMAD.U32 R3, RZ, RZ, UR37 ;  /* 0x00000025ff037e24 */ /* 0x000fc6000f8e00ff */
[----:B------:R0:W-:Y:S01]  /*b410*/  @P4 SYNCS.ARRIVE.TRANS64.A1T0 RZ, [R2+URZ+0x58], RZ ;  /* 0x000058ff02ff49a7 */ /* 0x0001e2000810003f */
[----:B------:R-:W-:Y:S02]  /*b420*/  IADD3 R16, P4, R16, UR38, RZ ;  /* 0x0000002610107c10 */ /* 0x000fe4000ff9e0ff */
[----:B------:R-:W-:Y:S02]  /*b430*/  ISETP.LT.U32.AND P1, PT, R3, 0x2, P1 ;  /* 0x000000020300780c */ /* 0x000fe40000f21070 */
[----:B------:R-:W-:Y:S02]  /*b440*/  IADD3.X R17, R17, UR41, RZ, P4, !PT ;  /* 0x0000002911117c10 */ /* 0x000fe4000a7fe4ff */
[----:B------:R-:W-:Y:S02]  /*b450*/  ISETP.GE.U32.AND P4, PT, R16, UR4, PT ;  /* 0x0000000410007c0c */ /* 0x000fe4000bf86070 */
[----:B------:R-:W-:Y:S02]  /*b460*/  SEL R0, RZ, 0x1, !P1 ;  /* 0x00000001ff007807 */ /* 0x000fe40004800000 */
[----:B------:R-:W-:-:S02]  /*b470*/  ISETP.GE.U32.AND.EX P1, PT, R17, UR5, PT, P4 ;  /* 0x0000000511007c0c */ /* 0x000fc4000bf26140 */
[----:B------:R-:W-:Y:S02]  /*b480*/  ISETP.GT.U32.AND P2, PT, R3, 0x1, !P2 ;  /* 0x000000010300780c */ /* 0x000fe40005744070 */
[----:B------:R-:W-:Y:S02]  /*b490*/  PRMT R3, RZ, 0x7610, R3 ;  /* 0x00007610ff037816 */ /* 0x000fe40000000003 */
[----:B0-----:R-:W-:-:S04]  /*b4a0*/  SEL R2, RZ, 0x1, !P2 ;  /* 0x00000001ff027807 */ /* 0x001fc80005000000 */
[--C-:B------:R-:W-:Y:S01]  /*b4b0*/  LOP3.LUT R9, R2, R9, R0.reuse, 0x96, !PT ;  /* 0x0000000902097212 */ /* 0x100fe200078e9600 */
[----:B------:R-:W-:Y:S01]  /*b4c0*/  IMAD.MOV.U32 R2, RZ, RZ, -0x1 ;  /* 0xffffffffff027424 */ /* 0x000fe200078e00ff */
[----:B------:R-:W-:Y:S01]  /*b4d0*/  PRMT R0, RZ, 0x7610, R0 ;  /* 0x00007610ff007816 */ /* 0x000fe20000000000 */
[----:B------:R-:W-:Y:S06]  /*b4e0*/  @P1 BRA `(.L_x_303) ;  /* 0x0000000400541947 */ /* 0x000fec0003800000 */
[----:B------:R-:W0:Y:S01]  /*b4f0*/  S2UR UR4, SR_CTAID.X ;  /* 0x00000000000479c3 */ /* 0x000e220000002500 */
[----:B------:R-:W-:Y:S01]  /*b500*/  ULDC.64 UR6, c[0x0][0x628] ;  /* 0x00018a0000067ab9 */ /* 0x000fe20000000a00 */
[----:B------:R-:W-:Y:S01]  /*b510*/  ULDC UR5, c[0x0][0x150] ;  /* 0x0000540000057ab9 */ /* 0x000fe20000000800 */
[----:B------:R-:W-:Y:S01]  /*b520*/  ISETP.NE.U32.AND P1, PT, RZ, UR6, PT ;  /* 0x00000006ff007c0c */ /* 0x000fe2000bf25070 */
[----:B------:R-:W-:Y:S01]  /*b530*/  ULDC UR8, c[0x0][0x630] ;  /* 0x00018c0000087ab9 */ /* 0x000fe20000000800 */
[----:B------:R-:W-:Y:S01]  /*b540*/  ULDC UR10, c[0x0][0x154] ;  /* 0x00005500000a7ab9 */ /* 0x000fe20000000800 */
[----:B------:R-:W-:Y:S01]  /*b550*/  IMAD.MOV.U32 R2, RZ, RZ, R16 ;  /* 0x000000ffff027224 */ /* 0x000fe200078e0010 */
[----:B------:R-:W-:Y:S01]  /*b560*/  ISETP.NE.AND.EX P1, PT, RZ, UR7, PT, P1 ;  /* 0x00000007ff007c0c */ /* 0x000fe2000bf25310 */
[----:B------:R-:W1:Y:S01]  /*b570*/  S2UR UR9, SR_CTAID.Y ;  /* 0x00000000000979c3 */ /* 0x000e620000002600 */
[----:B0-----:R-:W-:-:S05]  /*b580*/  I2FP.F32.U32 R3, UR4 ;  /* 0x0000000400037c45 */ /* 0x001fca0008201000 */
[----:B------:R-:W-:Y:S01]  /*b590*/  FMUL R10, R3, UR5 ;  /* 0x00000005030a7c20 */ /* 0x000fe20008400000 */
[----:B------:R-:W-:-:S05]  /*b5a0*/  IMAD.MOV.U32 R3, RZ, RZ, R17 ;  /* 0x000000ffff037224 */ /* 0x000fca00078e0011 */
[----:B------:R-:W-:Y:S05]  /*b5b0*/  @!P1 BRA `(.L_x_304) ;  /* 0x0000000000289947 */ /* 0x000fea0003800000 */
[----:B------:R-:W-:Y:S02]  /*b5c0*/  ULDC UR5, c[0x0][0x634] ;  /* 0x00018d0000057ab9 */ /* 0x000fe40000000800 */
[----:B------:R-:W-:-:S05]  /*b5d0*/  IADD3 R7, P1, R16, UR5, RZ ;  /* 0x0000000510077c10 */ /* 0x000fca000ff3e0ff */
[----:B------:R-:W-:-:S04]  /*b5e0*/  IMAD.X R11, RZ, RZ, R17, P1 ;  /* 0x000000ffff0b7224 */ /* 0x000fc800008e0611 */
[----:B------:R-:W-:-:S04]  /*b5f0*/  IMAD.WIDE.U32 R4, R11, UR6, RZ ;  /* 0x000000060b047c25 */ /* 0x000fc8000f8e00ff */
[----:B------:R-:W-:-:S04]  /*b600*/  IMAD.WIDE.U32 R4, P1, R7, UR7, R4 ;  /* 0x0000000707047c25 */ /* 0x000fc8000f820004 */
[----:B------:R-:W-:-:S04]  /*b610*/  IMAD.WIDE.U32 R6, R7, UR6, RZ ;  /* 0x0000000607067c25 */ /* 0x000fc8000f8e00ff */
[----:B------:R-:W-:Y:S01]  /*b620*/  IMAD.X R3, RZ, RZ, RZ, P1 ;  /* 0x000000ffff037224 */ /* 0x000fe200008e06ff */
[----:B------:R-:W-:Y:S01]  /*b630*/  IADD3 RZ, P1, R7, R4, RZ ;  /* 0x0000000407ff7210 */ /* 0x000fe20007f3e0ff */
[----:B------:R-:W-:-:S04]  /*b640*/  IMAD.MOV.U32 R2, RZ, RZ, R5 ;  /* 0x000000ffff027224 */ /* 0x000fc800078e0005 */
[----:B------:R-:W-:-:S08]  /*b650*/  IMAD.WIDE.U32.X R2, R11, UR7, R2, P1 ;  /* 0x000000070b027c25 */ /* 0x000fd000088e0402 */
.L_x_304:
[--C-:B------:R-:W-:Y:S01]  /*b660*/  SHF.R.U64 R19, R2, UR8, R3.reuse ;  /* 0x0000000802137c19 */ /* 0x100fe20008001203 */
[----:B------:R-:W0:Y:S01]  /*b670*/  F2I.U32.TRUNC.NTZ R10, R10 ;  /* 0x0000000a000a7305 */ /* 0x000e22000020f000 */
[----:B------:R-:W-:Y:S01]  /*b680*/  SHF.R.U32.HI R2, RZ, UR8, R3 ;  /* 0x00000008ff027c19 */ /* 0x000fe20008011603 */
[----:B------:R-:W-:Y:S01]  /*b690*/  ULDC.64 UR6, c[0x0][0x620] ;  /* 0x0001880000067ab9 */ /* 0x000fe20000000a00 */
[----:B------:R-:W-:Y:S01]  /*b6a0*/  IADD3 R5, P1, RZ, -R19, RZ ;  /* 0x80000013ff057210 */ /* 0x000fe20007f3e0ff */
[----:B------:R-:W2:Y:S01]  /*b6b0*/  LDC R15, c[0x0][0x610] ;  /* 0x00018400ff0f7b82 */ /* 0x000ea20000000800 */
[----:B-1----:R-:W-:Y:S01]  /*b6c0*/  I2FP.F32.U32 R4, UR9 ;  /* 0x0000000900047c45 */ /* 0x002fe20008201000 */
[----:B------:R-:W-:Y:S01]  /*b6d0*/  ULDC UR8, c[0x0][0x658] ;  /* 0x0001960000087ab9 */ /* 0x000fe20000000800 */
[----:B------:R-:W-:Y:S01]  /*b6e0*/  ULDC UR12, c[0x0][0x648] ;  /* 0x00019200000c7ab9 */ /* 0x000fe20000000800 */
[----:B------:R-:W-:Y:S02]  /*b6f0*/  IMAD.X R2, RZ, RZ, ~R2, P1 ;  /* 0x000000ffff027224 */ /* 0x000fe400008e0e02 */
[----:B------:R-:W-:Y:S01]  /*b700*/  FMUL R6, R4, UR10 ;  /* 0x0000000a04067c20 */ /* 0x000fe20008400000 */
[----:B------:R-:W-:Y:S01]  /*b710*/  ULDC.64 UR10, c[0x0][0x640] ;  /* 0x00019000000a7ab9 */ /* 0x000fe20000000a00 */
[----:B------:R-:W-:Y:S01]  /*b720*/  IMAD R4, R2, UR6, RZ ;  /* 0x0000000602047c24 */ /* 0x000fe2000f8e02ff */
[----:B------:R-:W-:Y:S01]  /*b730*/  ISETP.NE.U32.AND P1, PT, RZ, UR10, PT ;  /* 0x0000000aff007c0c */ /* 0x000fe2000bf25070 */
[C---:B------:R-:W-:Y:S01]  /*b740*/  IMAD.WIDE.U32 R2, R5.reuse, UR6, R16 ;  /* 0x0000000605027c25 */ /* 0x040fe2000f8e0010 */
[----:B0-----:R-:W-:Y:S01]  /*b750*/  R2UR UR5, R10 ;  /* 0x000000000a0572ca */ /* 0x001fe200000e0000 */
[----:B------:R-:W0:Y:S01]  /*b760*/  F2I.U32.TRUNC.NTZ R6, R6 ;  /* 0x0000000600067305 */ /* 0x000e22000020f000 */
[----:B------:R-:W-:Y:S01]  /*b770*/  ULDC UR6, c[0x0][0x618] ;  /* 0x0001860000067ab9 */ /* 0x000fe20000000800 */
[----:B------:R-:W-:Y:S01]  /*b780*/  IMAD R5, R5, UR7, R4 ;  /* 0x0000000705057c24 */ /* 0x000fe2000f8e0204 */
[----:B------:R-:W-:-:S03]  /*b790*/  ISETP.NE.AND.EX P1, PT, RZ, UR11, PT, P1 ;  /* 0x0000000bff007c0c */ /* 0x000fc6000bf25310 */
[----:B------:R-:W-:-:S05]  /*b7a0*/  IMAD.IADD R3, R3, 0x1, R5 ;  /* 0x0000000103037824 */ /* 0x000fca00078e0205 */
[--C-:B------:R-:W-:Y:S02]  /*b7b0*/  SHF.R.U64 R10, R2, UR6, R3.reuse ;  /* 0x00000006020a7c19 */ /* 0x100fe40008001203 */
[----:B------:R-:W-:Y:S01]  /*b7c0*/  SHF.R.U32.HI R3, RZ, UR6, R3 ;  /* 0x00000006ff037c19 */ /* 0x000fe20008011603 */
[----:B------:R-:W-:Y:S01]  /*b7d0*/  ULDC UR6, c[0x0][0x608] ;  /* 0x0001820000067ab9 */ /* 0x000fe20000000800 */
[----:B0-----:R-:W-:Y:S02]  /*b7e0*/  R2UR UR7, R6 ;  /* 0x00000000060772ca */ /* 0x001fe400000e0000 */
[--C-:B------:R-:W-:Y:S02]  /*b7f0*/  SHF.R.U64 R12, R10, UR6, R3.reuse ;  /* 0x000000060a0c7c19 */ /* 0x100fe40008001203 */
[----:B------:R-:W-:Y:S01]  /*b800*/  SHF.R.U32.HI R3, RZ, UR6, R3 ;  /* 0x00000006ff037c19 */ /* 0x000fe20008011603 */
[----:B------:R-:W-:-:S03]  /*b810*/  UIADD3 UR6, -UR5, URZ, URZ ;  /* 0x0000003f05067290 */ /* 0x000fc6000fffe13f */
[--C-:B------:R-:W-:Y:S01]  /*b820*/  SHF.R.U64 R13, R12, UR8, R3.reuse ;  /* 0x000000080c0d7c19 */ /* 0x100fe20008001203 */
[----:B------:R-:W-:Y:S01]  /*b830*/  ULDC UR5, c[0x0][0x144] ;  /* 0x0000510000057ab9 */ /* 0x000fe20000000800 */
[----:B------:R-:W-:-:S03]  /*b840*/  SHF.R.U32.HI R3, RZ, UR8, R3 ;  /* 0x00000008ff037c19 */ /* 0x000fc60008011603 */
[----:B------:R-:W-:Y:S01]  /*b850*/  IMAD.MOV.U32 R2, RZ, RZ, R13 ;  /* 0x000000ffff027224 */ /* 0x000fe200078e000d */
[----:B------:R-:W-:Y:S06]  /*b860*/  @!P1 BRA `(.L_x_305) ;  /* 0x0000000000289947 */ /* 0x000fec0003800000 */
        /* <DEDUP_REMOVED lines=10> */
.L_x_305:
[----:B------:R-:W-:Y:S01]  /*b910*/  UISETP.NE.AND UP0, UPT, UR40, URZ, UPT ;  /* 0x0000003f2800728c */ /* 0x000fe2000bf05270 */
[----:B------:R-:W-:Y:S01]  /*b920*/  SHF.R.U64 R3, R2, UR12, R3 ;  /* 0x0000000c02037c19 */ /* 0x000fe20008001203 */
[----:B------:R-:W-:Y:S01]  /*b930*/  UIADD3 UR7, -UR7, URZ, URZ ;  /* 0x0000003f07077290 */ /* 0x000fe2000fffe13f */
[----:B------:R-:W-:Y:S01]  /*b940*/  LOP3.LUT R2, R12, UR22, RZ, 0xc0, !PT ;  /* 0x000000160c027c12 */ /* 0x000fe2000f8ec0ff */
[----:B------:R-:W-:Y:S01]  /*b950*/  UIMAD UR4, UR5, UR6, UR4 ;  /* 0x00000006050472a4 */ /* 0x000fe2000f8e0204 */
[----:B------:R-:W-:Y:S01]  /*b960*/  LOP3.LUT R5, R10, UR14, RZ, 0xc0, !PT ;  /* 0x0000000e0a057c12 */ /* 0x000fe2000f8ec0ff */
[----:B------:R-:W-:Y:S01]  /*b970*/  IMAD.MOV R4, RZ, RZ, -R3 ;  /* 0x000000ffff047224 */ /* 0x000fe200078e0a03 */
[----:B------:R-:W-:Y:S01]  /*b980*/  ULDC UR5, c[0x0][0x148] ;  /* 0x0000520000057ab9 */ /* 0x000fe20000000800 */
[----:B------:R-:W-:Y:S01]  /*b990*/  IMAD R18, R3, UR13, R2 ;  /* 0x0000000d03127c24 */ /* 0x000fe2000f8e0202 */
[----:B------:R-:W-:Y:S01]  /*b9a0*/  PLOP3.LUT P1, PT, PT, PT, UP0, 0x80, 0x0 ;  /* 0x000000000000781c */ /* 0x000fe20003f2f008 */
[----:B------:R-:W-:Y:S01]  /*b9b0*/  IMAD.MOV.U32 R3, RZ, RZ, 0x1 ;  /* 0x00000001ff037424 */ /* 0x000fe200078e00ff */
[----:B------:R-:W-:-:S03]  /*b9c0*/  @UP0 UIMAD UR4, UR5, UR7, UR9 ;  /* 0x00000007050402a4 */ /* 0x000fc6000f8e0209 */
[----:B------:R-:W-:Y:S02]  /*b9d0*/  ULDC UR5, c[0x0][0x638] ;  /* 0x00018e0000057ab9 */ /* 0x000fe40000000800 */
[----:B------:R-:W-:Y:S02]  /*b9e0*/  IMAD R2, R4, UR5, R13 ;  /* 0x0000000504027c24 */ /* 0x000fe4000f8e020d */
[----:B--2---:R-:W-:Y:S01]  /*b9f0*/  IMAD R18, R18, R15, UR4 ;  /* 0x0000000412127e24 */ /* 0x004fe2000f8e020f */
[----:B------:R-:W-:Y:S02]  /*ba00*/  ULDC UR4, c[0x0][0x600] ;  /* 0x0001800000047ab9 */ /* 0x000fe40000000800 */
[----:B------:R-:W-:-:S05]  /*ba10*/  IMAD R5, R2, UR4, R5 ;  /* 0x0000000402057c24 */ /* 0x000fca000f8e0205 */
[----:B------:R-:W-:Y:S02]  /*ba20*/  SEL R2, R5, R18, !P1 ;  /* 0x0000001205027207 */ /* 0x000fe40004800000 */
[----:B------:R-:W-:-:S07]  /*ba30*/  SEL R18, R18, R5, !P1 ;  /* 0x0000000512127207 */ /* 0x000fce0004800000 */
.L_x_303:
[----:B------:R-:W-:Y:S05]  /*ba40*/  BSYNC B1 ;  /* 0x0000000000017941 */ /* 0x000fea0003800000 */
.L_x_302:
[----:B------:R-:W-:-:S13]  /*ba50*/  LOP3.LUT P1, RZ, R3, 0xff, RZ, 0xc0, !PT ;  /* 0x000000ff03ff7812 */ /* 0x000fda000782c0ff */
[----:B------:R-:W-:Y:S05]  /*ba60*/  @P1 BRA `(.L_x_306) ;  /* 0xfffffff000f01947 */ /* 0x000fea000383ffff */
[----:B------:R-:W-:Y:S05]  /*ba70*/  BSYNC B0 ;  /* 0x0000000000007941 */ /* 0x000fea0003800000 */
.L_x_294:
[----:B------:R-:W-:-:S03]  /*ba80*/  UMOV UR4, 0xffffffff ;  /* 0xffffffff00047882 */ /* 0x000fc60000000000 */
[----:B------:R-:W-:Y:S05]  /*ba90*/  BRA.DIV UR4, `(.L_x_307) ;  /* 0x0000000204fc7947 */ /* 0x000fea000b800000 */
[----:B------:R-:W-:-:S13]  /*baa0*/  ELECT P6, URZ, PT ;  /* 0x00000000003f782f */ /* 0x000fda00038c0000 */
.L_x_321:
[----:B------:R-:W-:Y:S04]  /*bab0*/  BSSY B0, `(.L_x_308) ;  /* 0x000001a000007945 */ /* 0x000fe80003800000 */
[----:B------:R-:W-:Y:S05]  /*bac0*/  @!P6 BRA `(.L_x_309) ;  /* 0x000000000060e947 */ /* 0x000fea0003800000 */
[----:B------:R-:W-:-:S04]  /*bad0*/  ULOP3.LUT UR4, UR42, 0x2, URZ, 0xfc, !UPT ;  /* 0x000000022a047892 */ /* 0x000fc8000f8efc3f */
[----:B------:R-:W-:-:S06]  /*bae0*/  UISETP.NE.AND UP0, UPT, UR4, 0x3, UPT ;  /* 0x000000030400788c */ /* 0x000fcc000bf05270 */
[----:B------:R-:W-:-:S13]  /*baf0*/  PLOP3.LUT P0, PT, PT, PT, UP0, 0x80, 0x0 ;  /* 0x000000000000781c */ /* 0x000fda0003f0f008 */
[----:B------:R-:W-:Y:S05]  /*bb00*/  @!P0 BRA `(.L_x_310) ;  /* 0x0000000000048947 */ /* 0x000fea0003800000 */
[----:B------:R-:W-:Y:S01]  /*bb10*/  BPT.TRAP 0x1 ;  /* 0x000000040000795c */ /* 0x000fe20000300000 */
.L_x_310:
[----:B------:R-:W0:Y:S01]  /*bb20*/  S2R R3, SR_CgaCtaId ;  /* 0x0000000000037919 */ /* 0x000e220000008800 */
[----:B------:R-:W-:Y:S02]  /*bb30*/  MOV R0, 0x400 ;  /* 0x0000040000007802 */ /* 0x000fe40000000f00 */
[----:B------:R-:W-:Y:S02]  /*bb40*/  SHF.L.U32 R2, R9, 0x1f, RZ ;  /* 0x0000001f09027819 */ /* 0x000fe400000006ff */
[----:B0-----:R-:W-:-:S05]  /*bb50*/  LEA R3, R3, R0, 0x18 ;  /* 0x0000000003037211 */ /* 0x001fca00078ec0ff */
[----:B------:R-:W-:-:S04]  /*bb60*/  VIADD R3, R3, 0x10 ;  /* 0x0000001003037836 */ /* 0x000fc80000000000 */
[C---:B------:R-:W-:Y:S02]  /*bb70*/  IMAD R5, R8.reuse, 0x8, R3 ;  /* 0x0000000808057824 */ /* 0x040fe400078e0203 */
[----:B------:R-:W-:Y:S02]  /*bb80*/  VIADD R8, R8, 0x1 ;  /* 0x0000000108087836 */ /* 0x000fe40000000000 */
[----:B------:R-:W0:Y:S03]  /*bb90*/  SYNCS.PHASECHK.TRANS64.TRYWAIT P0, [R5+URZ], R2 ;  /* 0x00000002050075a7 */ /* 0x000e26000800017f */
[----:B------:R-:W-:-:S04]  /*bba0*/  ISETP.NE.AND P1, PT, R8, 0x2, PT ;  /* 0x000000020800780c */ /* 0x000fc80003f25270 */
[----:B------:R-:W-:Y:S02]  /*bbb0*/  SEL R0, RZ, 0x1, P1 ;  /* 0x00000001ff007807 */ /* 0x000fe40000800000 */
[----:B------:R-:W-:Y:S02]  /*bbc0*/  SEL R8, R8, RZ, P1 ;  /* 0x000000ff08087207 */ /* 0x000fe40000800000 */
[----:B------:R-:W-:Y:S01]  /*bbd0*/  LOP3.LUT R0, R9, R0, RZ, 0x3c, !PT ;  /* 0x0000000009007212 */ /* 0x000fe200078e3cff */
[----:B0-----:R-:W-:Y:S06]  /*bbe0*/  @!P0 BRA `(.L_x_311) ;  /* 0x0000000000c88947 */ /* 0x001fec0003800000 */
.L_x_322:
[----:B------:R-:W-:Y:S01]  /*bbf0*/  IMAD R3, R8, 0x8, R3 ;  /* 0x0000000808037824 */ /* 0x000fe200078e0203 */
[----:B------:R-:W-:-:S07]  /*bc00*/  SHF.L.U32 R0, R0, 0x1f, RZ ;  /* 0x0000001f00007819 */ /* 0x000fce00000006ff */
.L_x_312:
[----:B-1----:R1:W2:Y:S02]  /*bc10*/  SYNCS.PHASECHK.TRANS64.TRYWAIT P0, [R3+URZ], R0 ;  /* 0x00000000030075a7 */ /* 0x0022a4000800017f */
[----:B--2---:R-:W-:Y:S05]  /*bc20*/  @!P0 NANOSLEEP.SYNCS 0x989680 ;  /* 0x009896800000895d */ /* 0x004fea0003900000 */
[----:B------:R-:W2:Y:S02]  /*bc30*/  @!P0 SYNCS.PHASECHK.TRANS64 P0, [R3+URZ], R0 ;  /* 0x00000000030085a7 */ /* 0x000ea4000800007f */
[----:B--2---:R-:W-:Y:S05]  /*bc40*/  @!P0 BRA `(.L_x_312) ;  /* 0xfffffffc00f08947 */ /* 0x004fea000383ffff */
.L_x_309:
[----:B------:R-:W-:Y:S05]  /*bc50*/  BSYNC B0 ;  /* 0x0000000000007941 */ /* 0x000fea0003800000 */
.L_x_308:
[----:B------:R-:W-:Y:S05]  /*bc60*/  EXIT ;  /* 0x000000000000794d */ /* 0x000fea0003800000 */
.L_x_18:
[----:B0-----:R0:W1:Y:S02]  /*bc70*/  SYNCS.PHASECHK.TRANS64.TRYWAIT P0, [R159+URZ], R0 ;  /* 0x000000009f0075a7 */ /* 0x001064000800017f */
[----:B-1----:R-:W-:Y:S05]  /*bc80*/  @!P0 NANOSLEEP.SYNCS 0x989680 ;  /* 0x009896800000895d */ /* 0x002fea0003900000 */
[----:B------:R-:W1:Y:S02]  /*bc90*/  @!P0 SYNCS.PHASECHK.TRANS64 P0, [R159+URZ], R0 ;  /* 0x000000009f0085a7 */ /* 0x000e64000800007f */
[----:B-1----:R-:W-:Y:S05]  /*bca0*/  @!P0 BRA `(.L_x_18) ;  /* 0xfffffffc00f08947 */ /* 0x002fea000383ffff */
[----:B------:R-:W-:Y:S05]  /*bcb0*/  BRA `(.L_x_313) ;  /* 0xffffff5800b47947 */ /* 0x000fea000383ffff */
.L_x_23:
[----:B-1----:R1:W2:Y:S02]  /*bcc0*/  SYNCS.PHASECHK.TRANS64.TRYWAIT P1, [R3+URZ], R0 ;  /* 0x00000000030075a7 */ /* 0x0022a4000802017f */
[----:B--2---:R-:W-:Y:S05]  /*bcd0*/  @!P1 NANOSLEEP.SYNCS 0x989680 ;  /* 0x009896800000995d */ /* 0x004fea0003900000 */
[----:B------:R-:W2:Y:S02]  /*bce0*/  @!P1 SYNCS.PHASECHK.TRANS64 P1, [R3+URZ], R0 ;  /* 0x00000000030095a7 */ /* 0x000ea4000802007f */
[----:B--2---:R-:W-:Y:S05]  /*bcf0*/  @!P1 BRA `(.L_x_23) ;  /* 0xfffffffc00f09947 */ /* 0x004fea000383ffff */
[----:B------:R-:W-:Y:S05]  /*bd00*/  BRA `(.L_x_22) ;  /* 0xffffff5c00247947 */ /* 0x000fea000383ffff */
.L_x_28:
[----:B-1----:R-:W-:-:S04]  /*bd10*/  IMAD.U32 R5, RZ, RZ, UR7 ;  /* 0x00000007ff057e24 */ /* 0x002fc8000f8e00ff */
[----:B------:R1:W2:Y:S03]  /*bd20*/  SYNCS.PHASECHK.TRANS64.TRYWAIT P1, [R5+URZ], R4 ;  /* 0x00000004050075a7 */ /* 0x0002a6000802017f */
[----:B--2---:R-:W-:Y:S05]  /*bd30*/  @!P1 NANOSLEEP.SYNCS 0x989680 ;  /* 0x009896800000995d */ /* 0x004fea0003900000 */
[----:B------:R-:W2:Y:S02]  /*bd40*/  @!P1 SYNCS.PHASECHK.TRANS64 P1, [R5+URZ], R4 ;  /* 0x00000004050095a7 */ /* 0x000ea4000802007f */
[----:B--2---:R-:W-:Y:S05]  /*bd50*/  @!P1 BRA `(.L_x_28) ;  /* 0xfffffffc00ec9947 */ /* 0x004fea000383ffff */
[----:B------:R-:W-:Y:S05]  /*bd60*/  BRA `(.L_x_27) ;  /* 0xffffff6000807947 */ /* 0x000fea000383ffff */
.L_x_34:
[----:B0-----:R0:W1:Y:S02]  /*bd70*/  SYNCS.PHASECHK.TRANS64.TRYWAIT P0, [R159+URZ+0x10], R0 ;  /* 0x000010009f0075a7 */ /* 0x001064000800017f */
[----:B-1----:R-:W-:Y:S05]  /*bd80*/  @!P0 NANOSLEEP.SYNCS 0x989680 ;  /* 0x009896800000895d */ /* 0x002fea0003900000 */
[----:B------:R-:W1:Y:S02]  /*bd90*/  @!P0 SYNCS.PHASECHK.TRANS64 P0, [R159+URZ+0x10], R0 ;  /* 0x000010009f0085a7 */ /* 0x000e64000800007f */
[----:B-1----:R-:W-:Y:S05]  /*bda0*/  @!P0 BRA `(.L_x_34) ;  /* 0xfffffffc00f08947 */ /* 0x002fea000383ffff */
[----:B------:R-:W-:Y:S05]  /*bdb0*/  BRA `(.L_x_314) ;  /* 0xffffff6800607947 */ /* 0x000fea000383ffff */
.L_x_295:
[----:B------:R-:W-:Y:S01]  /*bdc0*/  BSSY B1, `(.L_x_315) ;  /* 0x0000006000017945 */ /* 0x000fe20003800000 */
[----:B------:R-:W-:-:S07]  /*bdd0*/  IMAD.MOV.U32 R15, RZ, RZ, -0x1 ;  /* 0xffffffffff0f7424 */ /* 0x000fce00078e00ff */
[----:B------:R-:W-:Y:S05]  /*bde0*/  WARPSYNC.COLLECTIVE R15, `(.L_x_316) ;  /* 0x000000000f0c7348 */ /* 0x000fea0003c00000 */
[----:B------:R-:W-:Y:S02]  /*bdf0*/  ELECT P6, UR62, PT ;  /* 0x00000000003e782f */ /* 0x000fe400038c0000 */
[----:B------:R-:W-:Y:S01]  /*be00*/  MOV R14, UR62 ;  /* 0x0000003e000e7c02 */ /* 0x000fe20008000f00 */
[----:B------:R-:W-:Y:S10]  /*be10*/  ENDCOLLECTIVE ;  /* 0x000000000000791b */ /* 0x000ff40003800000 */
.L_x_316:
[----:B------:R-:W-:Y:S05]  /*be20*/  BSYNC B1 ;  /* 0x0000000000017941 */ /* 0x000fea0003800000 */
.L_x_315:
[----:B------:R-:W-:Y:S05]  /*be30*/  BRA `(.L_x_317) ;  /* 0xfffffff000087947 */ /* 0x000fea000383ffff */
.L_x_298:
[----:B-1----:R1:W2:Y:S02]  /*be40*/  SYNCS.PHASECHK.TRANS64.TRYWAIT P1, [R7+URZ+0x10], R4 ;  /* 0x00001004070075a7 */ /* 0x0022a4000802017f */
[----:B--2---:R-:W-:Y:S05]  /*be50*/  @!P1 NANOSLEEP.SYNCS 0x989680 ;  /* 0x009896800000995d */ /* 0x004fea0003900000 */
[----:B------:R-:W2:Y:S02]  /*be60*/  @!P1 SYNCS.PHASECHK.TRANS64 P1, [R7+URZ+0x10], R4 ;  /* 0x00001004070095a7 */ /* 0x000ea4000802007f */
[----:B--2---:R-:W-:Y:S05]  /*be70*/  @!P1 BRA `(.L_x_298) ;  /* 0xfffffffc00f09947 */ /* 0x004fea000383ffff */
[----:B------:R-:W-:Y:S05]  /*be80*/  BRA `(.L_x_318) ;  /* 0xfffffff000407947 */ /* 0x000fea000383ffff */
.L_x_307:
[----:B------:R-:W-:Y:S01]  /*be90*/  BSSY B0, `(.L_x_319) ;  /* 0x0000006000007945 */ /* 0x000fe20003800000 */
[----:B------:R-:W-:-:S07]  /*bea0*/  IMAD.MOV.U32 R15, RZ, RZ, -0x1 ;  /* 0xffffffffff0f7424 */ /* 0x000fce00078e00ff */
[----:B------:R-:W-:Y:S05]  /*beb0*/  WARPSYNC.COLLECTIVE R15, `(.L_x_320) ;  /* 0x000000000f0c7348 */ /* 0x000fea0003c00000 */
[----:B------:R-:W-:Y:S02]  /*bec0*/  ELECT P6, UR62, PT ;  /* 0x00000000003e782f */ /* 0x000fe400038c0000 */
[----:B------:R-:W-:Y:S01]  /*bed0*/  MOV R14, UR62 ;  /* 0x0000003e000e7c02 */ /* 0x000fe20008000f00 */
[----:B------:R-:W-:Y:S10]  /*bee0*/  ENDCOLLECTIVE ;  /* 0x000000000000791b */ /* 0x000ff40003800000 */
.L_x_320:
[----:B------:R-:W-:Y:S05]  /*bef0*/  BSYNC B0 ;  /* 0x0000000000007941 */ /* 0x000fea0003800000 */
.L_x_319:
[----:B------:R-:W-:Y:S05]  /*bf00*/  BRA `(.L_x_321) ;  /* 0xfffffff800e87947 */ /* 0x000fea000383ffff */
.L_x_311:
[----:B0-----:R0:W1:Y:S02]  /*bf10*/  SYNCS.PHASECHK.TRANS64.TRYWAIT P0, [R5+URZ], R2 ;  /* 0x00000002050075a7 */ /* 0x001064000800017f */
[----:B-1----:R-:W-:Y:S05]  /*bf20*/  @!P0 NANOSLEEP.SYNCS 0x989680 ;  /* 0x009896800000895d */ /* 0x002fea0003900000 */
[----:B------:R-:W1:Y:S02]  /*bf30*/  @!P0 SYNCS.PHASECHK.TRANS64 P0, [R5+URZ], R2 ;  /* 0x00000002050085a7 */ /* 0x000e64000800007f */
[----:B-1----:R-:W-:Y:S05]  /*bf40*/  @!P0 BRA `(.L_x_311) ;  /* 0xfffffffc00f08947 */ /* 0x002fea000383ffff */
[----:B------:R-:W-:Y:S05]  /*bf50*/  BRA `(.L_x_322) ;  /* 0xfffffffc00247947 */ /* 0x000fea000383ffff */
.L_x_323:
[----:B------:R-:W-:-:S00]  /*bf60*/  BRA `(.L_x_323) ;  /* 0xfffffffc00fc7947 */ /* 0x000fc0000383ffff */
[----:B------:R-:W-:-:S00]  /*bf70*/  NOP ;  /* 0x0000000000007918 */ /* 0x000fc00000000000 */
        /* <DEDUP_REMOVED lines=8> */
.L_x_324:


//--------------------- .nv.global.init           --------------------------
	.section	.nv.global.init,"aw",@progbits
.nv.global.init:
	.type		$str$22,@object
	.size		$str$22,($str$23 - $str$22)
$str$22:
        /*0000*/ 	.byte	0x6b, 0x5f, 0x74, 0x69, 0x6c, 0x65, 0x5f, 0x63, 0x6f, 0x75, 0x6e, 0x74, 0x20, 0x3e, 0x3d, 0x20
        /*0010*/ 	.byte	0x31, 0x00
	.type		$str$23,@object
	.size		$str$23,(__unnamed_1 - $str$23)
$str$23:
        /*0012*/ 	.byte	0x2f, 0x74, 0x6d, 0x70, 0x2f, 0x63, 0x75, 0x74, 0x6c, 0x61, 0x73, 0x73, 0x5f, 0x73, 0x77, 0x65
        /*0022*/ 	.byte	0x65, 0x70, 0x5f, 0x73, 0x72, 0x63, 0x2f, 0x69, 0x6e, 0x63, 0x6c, 0x75, 0x64, 0x65, 0x2f, 0x63
        /*0032*/ 	.byte	0x75, 0x74, 0x6c, 0x61, 0x73, 0x73, 0x2f, 0x67, 0x65, 0x6d, 0x6d, 0x2f, 0x63, 0x6f, 0x6c, 0x6c
        /*0042*/ 	.byte	0x65, 0x63, 0x74, 0x69, 0x76, 0x65, 0x2f, 0x73, 0x6d, 0x39, 0x30, 0x5f, 0x6d, 0x6d, 0x61, 0x5f
        /*0052*/ 	.byte	0x74, 0x6d, 0x61, 0x5f, 0x67, 0x6d, 0x6d, 0x61, 0x5f, 0x73, 0x73, 0x5f, 0x77, 0x61, 0x72, 0x70
        /*0062*/ 	.byte	0x73, 0x70, 0x65, 0x63, 0x69, 0x61, 0x6c, 0x69, 0x7a, 0x65, 0x64, 0x2e, 0x68, 0x70, 0x70, 0x00
	.type		__unnamed_1,@object
	.size		__unnamed_1,(.L_0 - __unnamed_1)
__unnamed_1:
        /*0072*/ 	.byte	0x76, 0x6f, 0x69, 0x64, 0x20, 0x63, 0x75, 0x74, 0x6c, 0x61, 0x73, 0x73, 0x3a, 0x3a, 0x67, 0x65
        /* <DEDUP_REMOVED lines=180> */
        /*0bc2*/ 	.byte	0x65, 0x3a, 0x3a, 0x69, 0x64, 0x65, 0x6e, 0x74, 0x69, 0x74, 0x79, 0x5d, 0x00
.L_0:


//--------------------- .nv.shared._ZN7cutlass13device_kernelINS_4gemm6kernel13GemmUniversalIN4cute5tupleIJiiiiEEENS1_10collective13CollectiveMmaINS1_34MainloopSm90TmaGmmaWarpSpecializedILi2ENS5_IJNS4_1CILi2EEESB_NSA_ILi1EEEEEENS1_32KernelTmaWarpSpecializedPingpongEEENS5_IJNSA_ILi64EEENSA_ILi256EEENSA_ILi128EEEEEENS_6half_tENS5_IJlSC_lEEESK_SL_NS4_8TiledMMAINS4_8MMA_AtomIJNS4_4SM904GMMA26MMA_64x256x16_F32F16F16_SSILNSP_5MajorE0ELSR_0ELNSP_7ScaleInE1ELSS_1EEEEEENS4_6LayoutINS5_IJSC_SC_SC_EEENS5_IJNSA_ILi0EEESX_SX_EEEEENS5_IJNS4_10UnderscoreES10_S10_EEEEENS4_23SM90_TMA_LOAD_MULTICASTENS4_14ComposedLayoutINS4_7SwizzleILi3ELi4ELi3EEENS4_18smem_ptr_flag_bitsILi16EEENSV_INS5_IJNSA_ILi8EEESG_EEENS5_IJSG_SC_EEEEEEEvNS4_8identityES13_S1D_vS1E_EENS_8epilogue10collective6detail29Sm90TmaWarpSpecializedAdapterINS1H_15DefaultEpilogueISK_SL_SL_NS1G_6thread17LinearCombinationISK_Li1EffLNS1L_9ScaleType4KindE0ELNS_15FloatRoundStyleE2ESK_EENS1_15EpilogueDefaultEEEEEvvEEEEvNT_6ParamsE --------------------------
	.section	.nv.shared._ZN7cutlass13device_kernelINS_4gemm6kernel13GemmUniversalIN4cute5tupleIJiiiiEEENS1_10collective13CollectiveMmaINS1_34MainloopSm90TmaGmmaWarpSpecializedILi2ENS5_IJNS4_1CILi2EEESB_NSA_ILi1EEEEEENS1_32KernelTmaWarpSpecializedPingpongEEENS5_IJNSA_ILi64EEENSA_ILi256EEENSA_ILi128EEEEEENS_6half_tENS5_IJlSC_lEEESK_SL_NS4_8TiledMMAINS4_8MMA_AtomIJNS4_4SM904GMMA26MMA_64x256x16_F32F16F16_SSILNSP_5MajorE0ELSR_0ELNSP_7ScaleInE1ELSS_1EEEEEENS4_6LayoutINS5_IJSC_SC_SC_EEENS5_IJNSA_ILi0EEESX_SX_EEEEENS5_IJNS4_10UnderscoreES10_S10_EEEEENS4_23SM90_TMA_LOAD_MULTICASTENS4_14ComposedLayoutINS4_7SwizzleILi3ELi4ELi3EEENS4_18smem_ptr_flag_bitsILi16EEENSV_INS5_IJNSA_ILi8EEESG_EEENS5_IJSG_SC_EEEEEEEvNS4_8identityES13_S1D_vS1E_EENS_8epilogue10collective6detail29Sm90TmaWarpSpecializedAdapterINS1H_15DefaultEpilogueISK_SL_SL_NS1G_6thread17LinearCombinationISK_Li1EffLNS1L_9ScaleType4KindE0ELNS_15FloatRoundStyleE2ESK_EENS1_15EpilogueDefaultEEEEEvvEEEEvNT_6ParamsE,"aw",@nobits
	.sectionflags	@""
	.align	16
	.zero		1024


//--------------------- .nv.shared.reserved.0     --------------------------
	.section	.nv.shared.reserved.0,"aw",@nobits
	.weak		__nv_reservedSMEM_offset_0_alias
	.size		__nv_reservedSMEM_offset_0_alias, 0, 0
	.other		__nv_reservedSMEM_offset_0_alias,@"STO_CUDA_RESERVED_SHARED STV_DEFAULT"
__nv_reservedSMEM_offset_0_alias:
	.zero		0


//--------------------- .nv.global                --------------------------
	.section	.nv.global,"aw",@nobits
.nv.global:
	.type		_ZN40_INTERNAL_e473f6fa_4_k_cu_753774e7_245914cute1_E,@object
	.size		_ZN40_INTERNAL_e473f6fa_4_k_cu_753774e7_245914cute1_E,(_ZN40_INTERNAL_e473f6fa_4_k_cu_753774e7_245914cuda3std3__45__cpo6cbeginE - _ZN40_INTERNAL_e473f6fa_4_k_cu_753774e7_245914cute1_E)
_ZN40_INTERNAL_e473f6fa_4_k_cu_753774e7_245914cute1_E:
	.zero		1
	.type		_ZN40_INTERNAL_e473f6fa_4_k_cu_753774e7_245914cuda3std3__45__cpo6cbeginE,@object
	.size		_ZN40_INTERNAL_e473f6fa_4_k_cu_753774e7_245914cuda3std3__45__cpo6cbeginE,(_ZN40_INTERNAL_e473f6fa_4_k_cu_753774e7_245914cuda3std3__48in_placeE - _ZN40_INTERNAL_e473f6fa_4_k_cu_753774e7_245914cuda3std3__45__cpo6cbeginE)
_ZN40_INTERNAL_e473f6fa_4_k_cu_753774e7_245914cuda3std3__45__cpo6cbeginE:
	.zero		1
	.type		_ZN40_INTERNAL_e473f6fa_4_k_cu_753774e7_245914cuda3std3__48in_placeE,@object
	.size		_ZN40_INTERNAL_e473f6fa_4_k_cu_753774e7_245914cuda3std3__48in_placeE,(_ZN40_INTERNAL_e473f6fa_4_k_cu_753774e7_245914cuda3std6ranges3__45__cpo9iter_moveE - _ZN40_INTERNAL_e473f6fa_4_k_cu_753774e7_245914cuda3std3__48in_placeE)
_ZN40_INTERNAL_e473f6fa_4_k_cu_753774e7_245914cuda3std3__48in_placeE:
	.zero		1
	.type		_ZN40_INTERNAL_e473f6fa_4_k_cu_753774e7_245914cuda3std6ranges3__45__cpo9iter_moveE,@object
	.size		_ZN40_INTERNAL_e473f6fa_4_k_cu_753774e7_245914cuda3std6ranges3__45__cpo9iter_moveE,(_ZN40_INTERNAL_e473f6fa_4_k_cu_753774e7_245914cuda3std3__45__cpo5beginE - _ZN40_INTERNAL_e473f6fa_4_k_cu_753774e7_245914cuda3std6ranges3__45__cpo9iter_moveE)
_ZN40_INTERNAL_e473f6fa_4_k_cu_753774e7_245914cuda3std6ranges3__45__cpo9iter_moveE:
	.zero		1
	.type		_ZN40_INTERNAL_e473f6fa_4_k_cu_753774e7_245914cuda3std3__45__cpo5beginE,@object
	.size		_ZN40_INTERNAL_e473f6fa_4_k_cu_753774e7_245914cuda3std3__45__cpo5beginE,(_ZN40_INTERNAL_e473f6fa_4_k_cu_753774e7_245914cuda3std3__442_GLOBAL__N__e473f6fa_4_k_cu_753774e7_245916ignoreE - _ZN40_INTERNAL_e473f6fa_4_k_cu_753774e7_245914cuda3std3__45__cpo5beginE)
_ZN40_INTERNAL_e473f6fa_4_k_cu_753774e7_245914cuda3std3__45__cpo5beginE:
	.zero		1
	.type		_ZN40_INTERNAL_e473f6fa_4_k_cu_753774e7_245914cuda3std3__442_GLOBAL__N__e473f6fa_4_k_cu_753774e7_245916ignoreE,@object
	.size		_ZN40_INTERNAL_e473f6fa_4_k_cu_753774e7_245914cuda3std3__442_GLOBAL__N__e473f6fa_4_k_cu_753774e7_245916ignoreE,(_ZN40_INTERNAL_e473f6fa_4_k_cu_753774e7_245914cute7productE - _ZN40_INTERNAL_e473f6fa_4_k_cu_753774e7_245914cuda3std3__442_GLOBAL__N__e473f6fa_4_k_cu_753774e7_245916ignoreE)
_ZN40_INTERNAL_e473f6fa_4_k_cu_753774e7_245914cuda3std3__442_GLOBAL__N__e473f6fa_4_k_cu_753774e7_245916ignoreE:
	.zero		1
	.type		_ZN40_INTERNAL_e473f6fa_4_k_cu_753774e7_245914cute7productE,@object
	.size		_ZN40_INTERNAL_e473f6fa_4_k_cu_753774e7_245914cute7productE,(_ZN40_INTERNAL_e473f6fa_4_k_cu_753774e7_245914cuda3std3__45__cpo3endE - _ZN40_INTERNAL_e473f6fa_4_k_cu_753774e7_245914cute7productE)
_ZN40_INTERNAL_e473f6fa_4_k_cu_753774e7_245914cute7productE:
	.zero		1
	.type		_ZN40_INTERNAL_e473f6fa_4_k_cu_753774e7_245914cuda3std3__45__cpo3endE,@object
	.size		_ZN40_INTERNAL_e473f6fa_4_k_cu_753774e7_245914cuda3std3__45__cpo3endE,(_ZN40_INTERNAL_e473f6fa_4_k_cu_753774e7_245914cuda3std3__419piecewise_constructE - _ZN40_INTERNAL_e473f6fa_4_k_cu_753774e7_245914cuda3std3__45__cpo3endE)
_ZN40_INTERNAL_e473f6fa_4_k_cu_753774e7_245914cuda3std3__45__cpo3endE:
	.zero		1
	.type		_ZN40_INTERNAL_e473f6fa_4_k_cu_753774e7_245914cuda3std3__419piecewise_constructE,@object
	.size		_ZN40_INTERNAL_e473f6fa_4_k_cu_753774e7_245914cuda3std3__419piecewise_constructE,(_ZN40_INTERNAL_e473f6fa_4_k_cu_753774e7_245914cuda3std3__45__cpo4cendE - _ZN40_INTERNAL_e473f6fa_4_k_cu_753774e7_245914cuda3std3__419piecewise_constructE)
_ZN40_INTERNAL_e473f6fa_4_k_cu_753774e7_245914cuda3std3__419piecewise_constructE:
	.zero		1
	.type		_ZN40_INTERNAL_e473f6fa_4_k_cu_753774e7_245914cuda3std3__45__cpo4cendE,@object
	.size		_ZN40_INTERNAL_e473f6fa_4_k_cu_753774e7_245914cuda3std3__45__cpo4cendE,(_ZN40_INTERNAL_e473f6fa_4_k_cu_753774e7_245914cuda3std6ranges3__45__cpo4swapE - _ZN40_INTERNAL_e473f6fa_4_k_cu_753774e7_245914cuda3std3__45__cpo4cendE)
_ZN40_INTERNAL_e473f6fa_4_k_cu_753774e7_245914cuda3std3__45__cpo4cendE:
	.zero		1
	.type		_ZN40_INTERNAL_e473f6fa_4_k_cu_753774e7_245914cuda3std6ranges3__45__cpo4swapE,@object
	.size		_ZN40_INTERNAL_e473f6fa_4_k_cu_753774e7_245914cuda3std6ranges3__45__cpo4swapE,(.L_8 - _ZN40_INTERNAL_e473f6fa_4_k_cu_753774e7_245914cuda3std6ranges3__45__cpo4swapE)
_ZN40_INTERNAL_e473f6fa_4_k_cu_753774e7_245914cuda3std6ranges3__45__cpo4swapE:
	.zero		1
.L_8:


//--------------------- .nv.constant0._ZN7cutlass13device_kernelINS_4gemm6kernel13GemmUniversalIN4cute5tupleIJiiiiEEENS1_10collective13CollectiveMmaINS1_34MainloopSm90TmaGmmaWarpSpecializedILi2ENS5_IJNS4_1CILi2EEESB_NSA_ILi1EEEEEENS1_32KernelTmaWarpSpecializedPingpongEEENS5_IJNSA_ILi64EEENSA_ILi256EEENSA_ILi128EEEEEENS_6half_tENS5_IJlSC_lEEESK_SL_NS4_8TiledMMAINS4_8MMA_AtomIJNS4_4SM904GMMA26MMA_64x256x16_F32F16F16_SSILNSP_5MajorE0ELSR_0ELNSP_7ScaleInE1ELSS_1EEEEEENS4_6LayoutINS5_IJSC_SC_SC_EEENS5_IJNSA_ILi0EEESX_SX_EEEEENS5_IJNS4_10UnderscoreES10_S10_EEEEENS4_23SM90_TMA_LOAD_MULTICASTENS4_14ComposedLayoutINS4_7SwizzleILi3ELi4ELi3EEENS4_18smem_ptr_flag_bitsILi16EEENSV_INS5_IJNSA_ILi8EEESG_EEENS5_IJSG_SC_EEEEEEEvNS4_8identityES13_S1D_vS1E_EENS_8epilogue10collective6detail29Sm90TmaWarpSpecializedAdapterINS1H_15DefaultEpilogueISK_SL_SL_NS1G_6thread17LinearCombinationISK_Li1EffLNS1L_9ScaleType4KindE0ELNS_15FloatRoundStyleE2ESK_EENS1_15EpilogueDefaultEEEEEvvEEEEvNT_6ParamsE --------------------------
	.section	.nv.constant0._ZN7cutlass13device_kernelINS_4gemm6kernel13GemmUniversalIN4cute5tupleIJiiiiEEENS1_10collective13CollectiveMmaINS1_34MainloopSm90TmaGmmaWarpSpecializedILi2ENS5_IJNS4_1CILi2EEESB_NSA_ILi1EEEEEENS1_32KernelTmaWarpSpecializedPingpongEEENS5_IJNSA_ILi64EEENSA_ILi256EEENSA_ILi128EEEEEENS_6half_tENS5_IJlSC_lEEESK_SL_NS4_8TiledMMAINS4_8MMA_AtomIJNS4_4SM904GMMA26MMA_64x256x16_F32F16F16_SSILNSP_5MajorE0ELSR_0ELNSP_7ScaleInE1ELSS_1EEEEEENS4_6LayoutINS5_IJSC_SC_SC_EEENS5_IJNSA_ILi0EEESX_SX_EEEEENS5_IJNS4_10UnderscoreES10_S10_EEEEENS4_23SM90_TMA_LOAD_MULTICASTENS4_14ComposedLayoutINS4_7SwizzleILi3ELi4ELi3EEENS4_18smem_ptr_flag_bitsILi16EEENSV_INS5_IJNSA_ILi8EEESG_EEENS5_IJSG_SC_EEEEEEEvNS4_8identityES13_S1D_vS1E_EENS_8epilogue10collective6detail29Sm90TmaWarpSpecializedAdapterINS1H_15DefaultEpilogueISK_SL_SL_NS1G_6thread17LinearCombinationISK_Li1EffLNS1L_9ScaleType4KindE0ELNS_15FloatRoundStyleE2ESK_EENS1_15EpilogueDefaultEEEEEvvEEEEvNT_6ParamsE,"a",@progbits
	.sectionflags	@""
	.align	4
.nv.constant0._ZN7cutlass13device_kernelINS_4gemm6kernel13GemmUniversalIN4cute5tupleIJiiiiEEENS1_10collective13CollectiveMmaINS1_34MainloopSm90TmaGmmaWarpSpecializedILi2ENS5_IJNS4_1CILi2EEESB_NSA_ILi1EEEEEENS1_32KernelTmaWarpSpecializedPingpongEEENS5_IJNSA_ILi64EEENSA_ILi256EEENSA_ILi128EEEEEENS_6half_tENS5_IJlSC_lEEESK_SL_NS4_8TiledMMAINS4_8MMA_AtomIJNS4_4SM904GMMA26MMA_64x256x16_F32F16F16_SSILNSP_5MajorE0ELSR_0ELNSP_7ScaleInE1ELSS_1EEEEEENS4_6LayoutINS5_IJSC_SC_SC_EEENS5_IJNSA_ILi0EEESX_SX_EEEEENS5_IJNS4_10UnderscoreES10_S10_EEEEENS4_23SM90_TMA_LOAD_MULTICASTENS4_14ComposedLayoutINS4_7SwizzleILi3ELi4ELi3EEENS4_18smem_ptr_flag_bitsILi16EEENSV_INS5_IJNSA_ILi8EEESG_EEENS5_IJSG_SC_EEEEEEEvNS4_8identityES13_S1D_vS1E_EENS_8epilogue10collective6detail29Sm90TmaWarpSpecializedAdapterINS1H_15DefaultEpilogueISK_SL_SL_NS1G_6thread17LinearCombinationISK_Li1EffLNS1L_9ScaleType4KindE0ELNS_15FloatRoundStyleE2ESK_EENS1_15EpilogueDefaultEEEEEvvEEEEvNT_6ParamsE:
	.zero		1664


//--------------------- SYMBOLS --------------------------

	.type		.nv.reservedSmem.offset0,@object
	.size		.nv.reservedSmem.offset0,0x4
	.type		__assertfail,@function
